// auto-generated by cutlass_sweep.gemm — config: {"arch": "sm_90", "cluster_m": 1, "cluster_n": 1, "dtype": "e5m2", "dtype_b": "e5m2", "layout": "nt", "stages": 4, "tile_k": 64, "tile_m": 128, "tile_n": 128}
#include "cutlass/cutlass.h"
#include "cutlass/gemm/collective/collective_builder.hpp"
#include "cutlass/gemm/device/gemm_universal_adapter.h"
#include "cutlass/gemm/kernel/gemm_universal.hpp"
#include "cutlass/epilogue/collective/collective_builder.hpp"

using ElemA = cutlass::float_e5m2_t;
using ElemB = cutlass::float_e5m2_t;
using ElemCD = cutlass::float_e5m2_t;
using Acc  = float;
using TileShape    = cute::Shape<cute::_128, cute::_128, cute::_64>;
using ClusterShape = cute::Shape<cute::_1, cute::_1, cute::_1>;

using CollectiveEpilogue = typename cutlass::epilogue::collective::CollectiveBuilder<
    cutlass::arch::Sm90, cutlass::arch::OpClassTensorOp,
    TileShape, ClusterShape,
    cutlass::epilogue::collective::EpilogueTileAuto,
    Acc, Acc,
    ElemCD, cutlass::layout::RowMajor, 128 / cutlass::sizeof_bits<ElemCD>::value,
    ElemCD, cutlass::layout::RowMajor, 128 / cutlass::sizeof_bits<ElemCD>::value,
    cutlass::epilogue::collective::EpilogueScheduleAuto
  >::CollectiveOp;

using CollectiveMainloop = typename cutlass::gemm::collective::CollectiveBuilder<
    cutlass::arch::Sm90, cutlass::arch::OpClassTensorOp,
    ElemA, cutlass::layout::RowMajor, 128 / cutlass::sizeof_bits<ElemA>::value,
    ElemB, cutlass::layout::ColumnMajor, 128 / cutlass::sizeof_bits<ElemB>::value,
    Acc,
    TileShape, ClusterShape,
    cutlass::gemm::collective::StageCount<4>,
    cutlass::gemm::collective::KernelScheduleAuto
  >::CollectiveOp;

using GemmKernel = cutlass::gemm::kernel::GemmUniversal<
    cute::Shape<int,int,int,int>,
    CollectiveMainloop,
    CollectiveEpilogue
>;
using Gemm = cutlass::gemm::device::GemmUniversalAdapter<GemmKernel>;

// Force the device kernel symbol into the cubin without needing a host main.
auto* _anchor = &cutlass::device_kernel<GemmKernel>;


// ===== COMPILED SASS (sm_90a) =====

	.target	sm_90a

	.elftype	@"ET_EXEC"


//--------------------- .note.nv.tkinfo           --------------------------
	.section	.note.nv.tkinfo,"",@"SHT_NOTE"
	.sectionflags	@"SHF_NOTE_NV_TKINFO"
	.tkinfo
        /*0018*/ 	.word	0x00000002
        /*0030*/ 	.string	""
        /*0030*/ 	.string	"ptxas"
        /*0030*/ 	.string	"Cuda compilation tools, release 13.0, V13.0.88"
        /*0030*/ 	.string	"Build cuda_13.0.r13.0/compiler.36424714_0"
        /*0030*/ 	.string	"-arch sm_90a -m 64 "



//--------------------- .note.nv.cuinfo           --------------------------
	.section	.note.nv.cuinfo,"",@"SHT_NOTE"
	.sectionflags	@"SHF_NOTE_NV_CUINFO"
        /*0018*/ 	.short	0x0002
        /*001a*/ 	.short	0x005a
        /*001c*/ 	.short	0x0082
	.zero		2


//--------------------- .nv.info                  --------------------------
	.section	.nv.info,"",@"SHT_CUDA_INFO"
	.align	4


	//----- nvinfo : EIATTR_REGCOUNT
	.align		4
        /*0000*/ 	.byte	0x04, 0x2f
        /*0002*/ 	.short	(.L_12 - .L_11)
	.align		4
.L_11:
        /*0004*/ 	.word	index@(_ZN7cutlass13device_kernelINS_4gemm6kernel13GemmUniversalIN4cute5tupleIJiiiiEEENS1_10collective13CollectiveMmaINS1_37MainloopSm90TmaGmmaWarpSpecializedFP8ILi4ENS5_IJNS4_1CILi1EEESB_SB_EEENS1_35KernelTmaWarpSpecializedCooperativeEEENS5_IJNSA_ILi128EEESF_NSA_ILi64EEEEEENS_12float_e5m2_tENS5_IJlSB_lEEESI_SJ_NS4_8TiledMMAINS4_8MMA_AtomIJNS4_4SM904GMMA31MMA_64x128x32_F32E5M2E5M2_SS_TNILNSN_7ScaleInE1ELSP_1EEEEEENS4_6LayoutINS5_IJNSA_ILi2EEESB_SB_EEENS5_IJSB_NSA_ILi0EEESV_EEEEENS5_IJNS4_10UnderscoreESY_SY_EEEEENS4_13SM90_TMA_LOADENS4_14ComposedLayoutINS4_7SwizzleILi2ELi4ELi3EEENS4_18smem_ptr_flag_bitsILi8EEENSS_INS5_IJNSA_ILi8EEESG_EEENS5_IJSG_SB_EEEEEEEvNS4_8identityES11_S1B_vS1C_EENS_8epilogue10collective6detail29Sm90TmaWarpSpecializedAdapterINS1F_15DefaultEpilogueISI_SJ_SJ_NS1E_6thread17LinearCombinationISI_Li1EffLNS1J_9ScaleType4KindE0ELNS_15FloatRoundStyleE2ESI_EENS1_15EpilogueDefaultEEEEEvvEEEEvNT_6ParamsE)
        /*0008*/ 	.word	0x000000a8


	//----- nvinfo : EIATTR_FRAME_SIZE
	.align		4
.L_12:
        /*000c*/ 	.byte	0x04, 0x11
        /*000e*/ 	.short	(.L_14 - .L_13)
	.align		4
.L_13:
        /*0010*/ 	.word	index@(_ZN7cutlass13device_kernelINS_4gemm6kernel13GemmUniversalIN4cute5tupleIJiiiiEEENS1_10collective13CollectiveMmaINS1_37MainloopSm90TmaGmmaWarpSpecializedFP8ILi4ENS5_IJNS4_1CILi1EEESB_SB_EEENS1_35KernelTmaWarpSpecializedCooperativeEEENS5_IJNSA_ILi128EEESF_NSA_ILi64EEEEEENS_12float_e5m2_tENS5_IJlSB_lEEESI_SJ_NS4_8TiledMMAINS4_8MMA_AtomIJNS4_4SM904GMMA31MMA_64x128x32_F32E5M2E5M2_SS_TNILNSN_7ScaleInE1ELSP_1EEEEEENS4_6LayoutINS5_IJNSA_ILi2EEESB_SB_EEENS5_IJSB_NSA_ILi0EEESV_EEEEENS5_IJNS4_10UnderscoreESY_SY_EEEEENS4_13SM90_TMA_LOADENS4_14ComposedLayoutINS4_7SwizzleILi2ELi4ELi3EEENS4_18smem_ptr_flag_bitsILi8EEENSS_INS5_IJNSA_ILi8EEESG_EEENS5_IJSG_SB_EEEEEEEvNS4_8identityES11_S1B_vS1C_EENS_8epilogue10collective6detail29Sm90TmaWarpSpecializedAdapterINS1F_15DefaultEpilogueISI_SJ_SJ_NS1E_6thread17LinearCombinationISI_Li1EffLNS1J_9ScaleType4KindE0ELNS_15FloatRoundStyleE2ESI_EENS1_15EpilogueDefaultEEEEEvvEEEEvNT_6ParamsE)
        /*0014*/ 	.word	0x00000000


	//----- nvinfo : EIATTR_MIN_STACK_SIZE
	.align		4
.L_14:
        /*0018*/ 	.byte	0x04, 0x12
        /*001a*/ 	.short	(.L_16 - .L_15)
	.align		4
.L_15:
        /*001c*/ 	.word	index@(_ZN7cutlass13device_kernelINS_4gemm6kernel13GemmUniversalIN4cute5tupleIJiiiiEEENS1_10collective13CollectiveMmaINS1_37MainloopSm90TmaGmmaWarpSpecializedFP8ILi4ENS5_IJNS4_1CILi1EEESB_SB_EEENS1_35KernelTmaWarpSpecializedCooperativeEEENS5_IJNSA_ILi128EEESF_NSA_ILi64EEEEEENS_12float_e5m2_tENS5_IJlSB_lEEESI_SJ_NS4_8TiledMMAINS4_8MMA_AtomIJNS4_4SM904GMMA31MMA_64x128x32_F32E5M2E5M2_SS_TNILNSN_7ScaleInE1ELSP_1EEEEEENS4_6LayoutINS5_IJNSA_ILi2EEESB_SB_EEENS5_IJSB_NSA_ILi0EEESV_EEEEENS5_IJNS4_10UnderscoreESY_SY_EEEEENS4_13SM90_TMA_LOADENS4_14ComposedLayoutINS4_7SwizzleILi2ELi4ELi3EEENS4_18smem_ptr_flag_bitsILi8EEENSS_INS5_IJNSA_ILi8EEESG_EEENS5_IJSG_SB_EEEEEEEvNS4_8identityES11_S1B_vS1C_EENS_8epilogue10collective6detail29Sm90TmaWarpSpecializedAdapterINS1F_15DefaultEpilogueISI_SJ_SJ_NS1E_6thread17LinearCombinationISI_Li1EffLNS1J_9ScaleType4KindE0ELNS_15FloatRoundStyleE2ESI_EENS1_15EpilogueDefaultEEEEEvvEEEEvNT_6ParamsE)
        /*0020*/ 	.word	0x00000000
.L_16:


//--------------------- .nv.compat                --------------------------
	.section	.nv.compat,"",@"SHT_CUDA_COMPAT_INFO"
	.align	4
        /*0000*/ 	.byte	0x02, 0x09, 0x01, 0x00, 0x02, 0x02, 0x04, 0x00, 0x02, 0x05, 0x05, 0x00, 0x03, 0x07, 0x01, 0x01
        /*0010*/ 	.byte	0x02, 0x03, 0x01, 0x00, 0x02, 0x06, 0x01, 0x00, 0x04, 0x0b, 0x08, 0x00, 0x00, 0x00, 0x00, 0x00
        /*0020*/ 	.byte	0x00, 0x00, 0x00, 0x00


//--------------------- .nv.info._ZN7cutlass13device_kernelINS_4gemm6kernel13GemmUniversalIN4cute5tupleIJiiiiEEENS1_10collective13CollectiveMmaINS1_37MainloopSm90TmaGmmaWarpSpecializedFP8ILi4ENS5_IJNS4_1CILi1EEESB_SB_EEENS1_35KernelTmaWarpSpecializedCooperativeEEENS5_IJNSA_ILi128EEESF_NSA_ILi64EEEEEENS_12float_e5m2_tENS5_IJlSB_lEEESI_SJ_NS4_8TiledMMAINS4_8MMA_AtomIJNS4_4SM904GMMA31MMA_64x128x32_F32E5M2E5M2_SS_TNILNSN_7ScaleInE1ELSP_1EEEEEENS4_6LayoutINS5_IJNSA_ILi2EEESB_SB_EEENS5_IJSB_NSA_ILi0EEESV_EEEEENS5_IJNS4_10UnderscoreESY_SY_EEEEENS4_13SM90_TMA_LOADENS4_14ComposedLayoutINS4_7SwizzleILi2ELi4ELi3EEENS4_18smem_ptr_flag_bitsILi8EEENSS_INS5_IJNSA_ILi8EEESG_EEENS5_IJSG_SB_EEEEEEEvNS4_8identityES11_S1B_vS1C_EENS_8epilogue10collective6detail29Sm90TmaWarpSpecializedAdapterINS1F_15DefaultEpilogueISI_SJ_SJ_NS1E_6thread17LinearCombinationISI_Li1EffLNS1J_9ScaleType4KindE0ELNS_15FloatRoundStyleE2ESI_EENS1_15EpilogueDefaultEEEEEvvEEEEvNT_6ParamsE --------------------------
	.section	.nv.info._ZN7cutlass13device_kernelINS_4gemm6kernel13GemmUniversalIN4cute5tupleIJiiiiEEENS1_10collective13CollectiveMmaINS1_37MainloopSm90TmaGmmaWarpSpecializedFP8ILi4ENS5_IJNS4_1CILi1EEESB_SB_EEENS1_35KernelTmaWarpSpecializedCooperativeEEENS5_IJNSA_ILi128EEESF_NSA_ILi64EEEEEENS_12float_e5m2_tENS5_IJlSB_lEEESI_SJ_NS4_8TiledMMAINS4_8MMA_AtomIJNS4_4SM904GMMA31MMA_64x128x32_F32E5M2E5M2_SS_TNILNSN_7ScaleInE1ELSP_1EEEEEENS4_6LayoutINS5_IJNSA_ILi2EEESB_SB_EEENS5_IJSB_NSA_ILi0EEESV_EEEEENS5_IJNS4_10UnderscoreESY_SY_EEEEENS4_13SM90_TMA_LOADENS4_14ComposedLayoutINS4_7SwizzleILi2ELi4ELi3EEENS4_18smem_ptr_flag_bitsILi8EEENSS_INS5_IJNSA_ILi8EEESG_EEENS5_IJSG_SB_EEEEEEEvNS4_8identityES11_S1B_vS1C_EENS_8epilogue10collective6detail29Sm90TmaWarpSpecializedAdapterINS1F_15DefaultEpilogueISI_SJ_SJ_NS1E_6thread17LinearCombinationISI_Li1EffLNS1J_9ScaleType4KindE0ELNS_15FloatRoundStyleE2ESI_EENS1_15EpilogueDefaultEEEEEvvEEEEvNT_6ParamsE,"",@"SHT_CUDA_INFO"
	.sectionflags	@""
	.align	4


	//----- nvinfo : EIATTR_CUDA_API_VERSION
	.align		4
        /*0000*/ 	.byte	0x04, 0x37
        /*0002*/ 	.short	(.L_18 - .L_17)
.L_17:
        /*0004*/ 	.word	0x00000082


	//----- nvinfo : EIATTR_KPARAM_INFO
	.align		4
.L_18:
        /*0008*/ 	.byte	0x04, 0x17
        /*000a*/ 	.short	(.L_20 - .L_19)
.L_19:
        /*000c*/ 	.word	0x00000000
        /*0010*/ 	.short	0x0000
        /*0012*/ 	.short	0x0070
        /*0014*/ 	.byte	0x00, 0xf0, 0x01, 0x10


	//----- nvinfo : EIATTR_SPARSE_MMA_MASK
	.align		4
.L_20:
        /*0018*/ 	.byte	0x03, 0x50
        /*001a*/ 	.short	0x0000


	//----- nvinfo : EIATTR_MAXREG_COUNT
	.align		4
        /*001c*/ 	.byte	0x03, 0x1b
        /*001e*/ 	.short	0x00a8


	//----- nvinfo : EIATTR_NUM_BARRIERS
	.align		4
        /*0020*/ 	.byte	0x02, 0x4c
        /*0022*/ 	.byte	0x01
	.zero		1


	//----- nvinfo : EIATTR_MERCURY_ISA_VERSION
	.align		4
        /*0024*/ 	.byte	0x03, 0x5f
        /*0026*/ 	.short	0x0101


	//----- nvinfo : EIATTR_INT_WARP_WIDE_INSTR_OFFSETS
	.align		4
        /*0028*/ 	.byte	0x04, 0x31
        /*002a*/ 	.short	(.L_22 - .L_21)


	//   ....[0]....
.L_21:
        /*002c*/ 	.word	0x000003d0


	//   ....[1]....
        /*0030*/ 	.word	0x000003e0


	//   ....[2]....
        /*0034*/ 	.word	0x000004d0


	//----- nvinfo : EIATTR_COOP_GROUP_MASK_REGIDS
	.align		4
.L_22:
        /*0038*/ 	.byte	0x04, 0x29
        /*003a*/ 	.short	(.L_24 - .L_23)


	//   ....[0]....
.L_23:
        /*003c*/ 	.word	0xffffffff


	//   ....[1]....
        /*0040*/ 	.word	0xffffffff


	//   ....[2]....
        /*0044*/ 	.word	0xffffffff


	//   ....[3]....
        /*0048*/ 	.word	0xffffffff


	//   ....[4]....
        /*004c*/ 	.word	0xffffffff


	//----- nvinfo : EIATTR_COOP_GROUP_INSTR_OFFSETS
	.align		4
.L_24:
        /*0050*/ 	.byte	0x04, 0x28
        /*0052*/ 	.short	(.L_26 - .L_25)


	//   ....[0]....
.L_25:
        /*0054*/ 	.word	0x00000060


	//   ....[1]....
        /*0058*/ 	.word	0x00000070


	//   ....[2]....
        /*005c*/ 	.word	0x00000130


	//   ....[3]....
        /*0060*/ 	.word	0x000002c0


	//   ....[4]....
        /*0064*/ 	.word	0x00000fc0


	//----- nvinfo : EIATTR_REG_RECONFIG
	.align		4
.L_26:
        /*0068*/ 	.byte	0x01, 0x54
	.zero		2


	//----- nvinfo : EIATTR_MBARRIER_INSTR_OFFSETS
	.align		4
        /*006c*/ 	.byte	0x04, 0x39
        /*006e*/ 	.short	(.L_28 - .L_27)


	//   ....[0]....
.L_27:
        /*0070*/ 	.word	0x00000230
        /*0074*/ 	.word	0x000000ff
        /*0078*/ 	.word	0x00000000
        /*007c*/ 	.short	0x0100
        /*007e*/ 	.byte	0x08
	.zero		1


	//   ....[1]....
        /*0080*/ 	.word	0x00000240
        /*0084*/ 	.word	0x000000ff
        /*0088*/ 	.word	0x00000020
        /*008c*/ 	.short	0x0100
        /*008e*/ 	.byte	0x08
	.zero		1


	//   ....[2]....
        /*0090*/ 	.word	0x00000250
        /*0094*/ 	.word	0x000000ff
        /*0098*/ 	.word	0x00000008
        /*009c*/ 	.short	0x0100
        /*009e*/ 	.byte	0x08
	.zero		1


	//   ....[3]....
        /*00a0*/ 	.word	0x00000260
        /*00a4*/ 	.word	0x000000ff
        /*00a8*/ 	.word	0x00000028
        /*00ac*/ 	.short	0x0100
        /*00ae*/ 	.byte	0x08
	.zero		1


	//   ....[4]....
        /*00b0*/ 	.word	0x00000270
        /*00b4*/ 	.word	0x000000ff
        /*00b8*/ 	.word	0x00000010
        /*00bc*/ 	.short	0x0100
        /*00be*/ 	.byte	0x08
	.zero		1


	//   ....[5]....
        /*00c0*/ 	.word	0x00000280
        /*00c4*/ 	.word	0x000000ff
        /*00c8*/ 	.word	0x00000030
        /*00cc*/ 	.short	0x0100
        /*00ce*/ 	.byte	0x08
	.zero		1


	//   ....[6]....
        /*00d0*/ 	.word	0x00000290
        /*00d4*/ 	.word	0x000000ff
        /*00d8*/ 	.word	0x00000018
        /*00dc*/ 	.short	0x0100
        /*00de*/ 	.byte	0x08
	.zero		1


	//   ....[7]....
        /*00e0*/ 	.word	0x000002a0
        /*00e4*/ 	.word	0x000000ff
        /*00e8*/ 	.word	0x00000038
        /*00ec*/ 	.short	0x0100
        /*00ee*/ 	.byte	0x08
	.zero		1


	//   ....[8]....
        /*00f0*/ 	.word	0x00000520
        /*00f4*/ 	.word	0x000000ff
        /*00f8*/ 	.word	0x00000050
        /*00fc*/ 	.short	0x0100
        /*00fe*/ 	.byte	0x06
	.zero		1


	//   ....[9]....
        /*0100*/ 	.word	0x00000580
        /*0104*/ 	.word	0x000000ff
        /*0108*/ 	.word	0x00000058
        /*010c*/ 	.short	0x0100
        /*010e*/ 	.byte	0x06
	.zero		1


	//   ....[10]....
        /*0110*/ 	.word	0x000014f0
        /*0114*/ 	.word	0x000000ff
        /*0118*/ 	.word	0x00000000
        /*011c*/ 	.short	0x010a
        /*011e*/ 	.byte	0x06
	.zero		1


	//   ....[11]....
        /*0120*/ 	.word	0x00001530
        /*0124*/ 	.word	0x000000ff
        /*0128*/ 	.word	0x00000000
        /*012c*/ 	.short	0x010a
        /*012e*/ 	.byte	0x06
	.zero		1


	//   ....[12]....
        /*0130*/ 	.word	0x00001e60
        /*0134*/ 	.word	0x000000ff
        /*0138*/ 	.word	0x00000000
        /*013c*/ 	.short	0x010a
        /*013e*/ 	.byte	0x0c
	.zero		1


	//   ....[13]....
        /*0140*/ 	.word	0x00001ea0
        /*0144*/ 	.word	0x000000ff
        /*0148*/ 	.word	0x00000000
        /*014c*/ 	.short	0x010a
        /*014e*/ 	.byte	0x0c
	.zero		1


	//   ....[14]....
        /*0150*/ 	.word	0x000024d0
        /*0154*/ 	.word	0x000000ff
        /*0158*/ 	.word	0x00000000
        /*015c*/ 	.short	0x0101
        /*015e*/ 	.byte	0x08
	.zero		1


	//   ....[15]....
        /*0160*/ 	.word	0x00002b00
        /*0164*/ 	.word	0x000000ff
        /*0168*/ 	.word	0x00000000
        /*016c*/ 	.short	0x0101
        /*016e*/ 	.byte	0x06
	.zero		1


	//   ....[16]....
        /*0170*/ 	.word	0x000084a0
        /*0174*/ 	.word	0x00000012
        /*0178*/ 	.word	0x00000020
        /*017c*/ 	.short	0x010a
        /*017e*/ 	.byte	0x3f
	.zero		1


	//   ....[17]....
        /*0180*/ 	.word	0x00008850
        /*0184*/ 	.word	0x00000006
        /*0188*/ 	.word	0x00000058
        /*018c*/ 	.short	0x0101
        /*018e*/ 	.byte	0x3f
	.zero		1


	//   ....[18]....
        /*0190*/ 	.word	0x00008f40
        /*0194*/ 	.word	0x00000007
        /*0198*/ 	.word	0x00000000
        /*019c*/ 	.short	0x010a
        /*019e*/ 	.byte	0x3f
	.zero		1


	//   ....[19]....
        /*01a0*/ 	.word	0x00008fc0
        /*01a4*/ 	.word	0x00000009
        /*01a8*/ 	.word	0x00000000
        /*01ac*/ 	.short	0x010a
        /*01ae*/ 	.byte	0x3f
	.zero		1


	//   ....[20]....
        /*01b0*/ 	.word	0x00009050
        /*01b4*/ 	.word	0x00000006
        /*01b8*/ 	.word	0x00000000
        /*01bc*/ 	.short	0x010a
        /*01be*/ 	.byte	0x3f
	.zero		1


	//   ....[21]....
        /*01c0*/ 	.word	0x000090e0
        /*01c4*/ 	.word	0x00000003
        /*01c8*/ 	.word	0x00000000
        /*01cc*/ 	.short	0x010a
        /*01ce*/ 	.byte	0x3f
	.zero		1


	//   ....[22]....
        /*01d0*/ 	.word	0x00009150
        /*01d4*/ 	.word	0x0000000b
        /*01d8*/ 	.word	0x00000000
        /*01dc*/ 	.short	0x010a
        /*01de*/ 	.byte	0x3f
	.zero		1


	//   ....[23]....
        /*01e0*/ 	.word	0x000091b0
        /*01e4*/ 	.word	0x0000008c
        /*01e8*/ 	.word	0x00000000
        /*01ec*/ 	.short	0x010a
        /*01ee*/ 	.byte	0x3f
	.zero		1


	//   ....[24]....
        /*01f0*/ 	.word	0x00009280
        /*01f4*/ 	.word	0x00000012
        /*01f8*/ 	.word	0x00000020
        /*01fc*/ 	.short	0x010a
        /*01fe*/ 	.byte	0x3f
	.zero		1


	//   ....[25]....
        /*0200*/ 	.word	0x00009360
        /*0204*/ 	.word	0x00000007
        /*0208*/ 	.word	0x00000000
        /*020c*/ 	.short	0x010a
        /*020e*/ 	.byte	0x3f
	.zero		1


	//   ....[26]....
        /*0210*/ 	.word	0x000093b0
        /*0214*/ 	.word	0x00000009
        /*0218*/ 	.word	0x00000000
        /*021c*/ 	.short	0x010a
        /*021e*/ 	.byte	0x3f
	.zero		1


	//   ....[27]....
        /*0220*/ 	.word	0x00009400
        /*0224*/ 	.word	0x00000006
        /*0228*/ 	.word	0x00000000
        /*022c*/ 	.short	0x010a
        /*022e*/ 	.byte	0x3f
	.zero		1


	//----- nvinfo : EIATTR_NUM_MBARRIERS
	.align		4
.L_28:
        /*0230*/ 	.byte	0x03, 0x38
        /*0232*/ 	.short	0x000a


	//----- nvinfo : EIATTR_EXIT_INSTR_OFFSETS
	.align		4
        /*0234*/ 	.byte	0x04, 0x1c
        /*0236*/ 	.short	(.L_30 - .L_29)


	//   ....[0]....
.L_29:
        /*0238*/ 	.word	0x000005d0


	//   ....[1]....
        /*023c*/ 	.word	0x00000e90


	//   ....[2]....
        /*0240*/ 	.word	0x00007b10


	//   ....[3]....
        /*0244*/ 	.word	0x00008140


	//   ....[4]....
        /*0248*/ 	.word	0x00009130


	//----- nvinfo : EIATTR_MAX_THREADS
	.align		4
.L_30:
        /*024c*/ 	.byte	0x04, 0x05
        /*024e*/ 	.short	(.L_32 - .L_31)
.L_31:
        /*0250*/ 	.word	0x00000180
        /*0254*/ 	.word	0x00000001
        /*0258*/ 	.word	0x00000001


	//----- nvinfo : EIATTR_CRS_STACK_SIZE
	.align		4
.L_32:
        /*025c*/ 	.byte	0x04, 0x1e
        /*025e*/ 	.short	(.L_34 - .L_33)
.L_33:
        /*0260*/ 	.word	0x00000000


	//----- nvinfo : EIATTR_CBANK_PARAM_SIZE
	.align		4
.L_34:
        /*0264*/ 	.byte	0x03, 0x19
        /*0266*/ 	.short	0x0470


	//----- nvinfo : EIATTR_PARAM_CBANK
	.align		4
        /*0268*/ 	.byte	0x04, 0x0a
        /*026a*/ 	.short	(.L_36 - .L_35)
	.align		4
.L_35:
        /*026c*/ 	.word	index@(.nv.constant0._ZN7cutlass13device_kernelINS_4gemm6kernel13GemmUniversalIN4cute5tupleIJiiiiEEENS1_10collective13CollectiveMmaINS1_37MainloopSm90TmaGmmaWarpSpecializedFP8ILi4ENS5_IJNS4_1CILi1EEESB_SB_EEENS1_35KernelTmaWarpSpecializedCooperativeEEENS5_IJNSA_ILi128EEESF_NSA_ILi64EEEEEENS_12float_e5m2_tENS5_IJlSB_lEEESI_SJ_NS4_8TiledMMAINS4_8MMA_AtomIJNS4_4SM904GMMA31MMA_64x128x32_F32E5M2E5M2_SS_TNILNSN_7ScaleInE1ELSP_1EEEEEENS4_6LayoutINS5_IJNSA_ILi2EEESB_SB_EEENS5_IJSB_NSA_ILi0EEESV_EEEEENS5_IJNS4_10UnderscoreESY_SY_EEEEENS4_13SM90_TMA_LOADENS4_14ComposedLayoutINS4_7SwizzleILi2ELi4ELi3EEENS4_18smem_ptr_flag_bitsILi8EEENSS_INS5_IJNSA_ILi8EEESG_EEENS5_IJSG_SB_EEEEEEEvNS4_8identityES11_S1B_vS1C_EENS_8epilogue10collective6detail29Sm90TmaWarpSpecializedAdapterINS1F_15DefaultEpilogueISI_SJ_SJ_NS1E_6thread17LinearCombinationISI_Li1EffLNS1J_9ScaleType4KindE0ELNS_15FloatRoundStyleE2ESI_EENS1_15EpilogueDefaultEEEEEvvEEEEvNT_6ParamsE)
        /*0270*/ 	.short	0x0210
        /*0272*/ 	.short	0x0470


	//----- nvinfo : EIATTR_SW_WAR
	.align		4
.L_36:
        /*0274*/ 	.byte	0x04, 0x36
        /*0276*/ 	.short	(.L_38 - .L_37)
.L_37:
        /*0278*/ 	.word	0x00000008
.L_38:


//--------------------- .nv.callgraph             --------------------------
	.section	.nv.callgraph,"",@"SHT_CUDA_CALLGRAPH"
	.align	4
	.sectionentsize	8
	.align		4
        /*0000*/ 	.word	0x00000000
	.align		4
        /*0004*/ 	.word	0xffffffff
	.align		4
        /*0008*/ 	.word	0x00000000
	.align		4
        /*000c*/ 	.word	0xfffffffe
	.align		4
        /*0010*/ 	.word	0x00000000
	.align		4
        /*0014*/ 	.word	0xfffffffd
	.align		4
        /*0018*/ 	.word	0x00000000
	.align		4
        /*001c*/ 	.word	0xfffffffc


//--------------------- .nv.constant4             --------------------------
	.section	.nv.constant4,"a",@progbits
	.align	8
	.align		8
.nv.constant4:
        /*0000*/ 	.dword	_ZN40_INTERNAL_fd27251d_4_k_cu_dfc706ad_292614cuda3std3__45__cpo5beginE
	.align		8
        /*0008*/ 	.dword	_ZN40_INTERNAL_fd27251d_4_k_cu_dfc706ad_292614cuda3std3__45__cpo3endE
	.align		8
        /*0010*/ 	.dword	_ZN40_INTERNAL_fd27251d_4_k_cu_dfc706ad_292614cuda3std3__45__cpo6cbeginE
	.align		8
        /*0018*/ 	.dword	_ZN40_INTERNAL_fd27251d_4_k_cu_dfc706ad_292614cuda3std3__45__cpo4cendE
	.align		8
        /*0020*/ 	.dword	_ZN40_INTERNAL_fd27251d_4_k_cu_dfc706ad_292614cuda3std3__442_GLOBAL__N__fd27251d_4_k_cu_dfc706ad_292616ignoreE
	.align		8
        /*0028*/ 	.dword	_ZN40_INTERNAL_fd27251d_4_k_cu_dfc706ad_292614cuda3std3__419piecewise_constructE
	.align		8
        /*0030*/ 	.dword	_ZN40_INTERNAL_fd27251d_4_k_cu_dfc706ad_292614cuda3std3__48in_placeE
	.align		8
        /*0038*/ 	.dword	_ZN40_INTERNAL_fd27251d_4_k_cu_dfc706ad_292614cuda3std6ranges3__45__cpo4swapE
	.align		8
        /*0040*/ 	.dword	_ZN40_INTERNAL_fd27251d_4_k_cu_dfc706ad_292614cuda3std6ranges3__45__cpo9iter_moveE
	.align		8
        /*0048*/ 	.dword	_ZN40_INTERNAL_fd27251d_4_k_cu_dfc706ad_292614cute7productE
	.align		8
        /*0050*/ 	.dword	_ZN40_INTERNAL_fd27251d_4_k_cu_dfc706ad_292614cute1_E


//--------------------- .text._ZN7cutlass13device_kernelINS_4gemm6kernel13GemmUniversalIN4cute5tupleIJiiiiEEENS1_10collective13CollectiveMmaINS1_37MainloopSm90TmaGmmaWarpSpecializedFP8ILi4ENS5_IJNS4_1CILi1EEESB_SB_EEENS1_35KernelTmaWarpSpecializedCooperativeEEENS5_IJNSA_ILi128EEESF_NSA_ILi64EEEEEENS_12float_e5m2_tENS5_IJlSB_lEEESI_SJ_NS4_8TiledMMAINS4_8MMA_AtomIJNS4_4SM904GMMA31MMA_64x128x32_F32E5M2E5M2_SS_TNILNSN_7ScaleInE1ELSP_1EEEEEENS4_6LayoutINS5_IJNSA_ILi2EEESB_SB_EEENS5_IJSB_NSA_ILi0EEESV_EEEEENS5_IJNS4_10UnderscoreESY_SY_EEEEENS4_13SM90_TMA_LOADENS4_14ComposedLayoutINS4_7SwizzleILi2ELi4ELi3EEENS4_18smem_ptr_flag_bitsILi8EEENSS_INS5_IJNSA_ILi8EEESG_EEENS5_IJSG_SB_EEEEEEEvNS4_8identityES11_S1B_vS1C_EENS_8epilogue10collective6detail29Sm90TmaWarpSpecializedAdapterINS1F_15DefaultEpilogueISI_SJ_SJ_NS1E_6thread17LinearCombinationISI_Li1EffLNS1J_9ScaleType4KindE0ELNS_15FloatRoundStyleE2ESI_EENS1_15EpilogueDefaultEEEEEvvEEEEvNT_6ParamsE --------------------------
	.section	.text._ZN7cutlass13device_kernelINS_4gemm6kernel13GemmUniversalIN4cute5tupleIJiiiiEEENS1_10collective13CollectiveMmaINS1_37MainloopSm90TmaGmmaWarpSpecializedFP8ILi4ENS5_IJNS4_1CILi1EEESB_SB_EEENS1_35KernelTmaWarpSpecializedCooperativeEEENS5_IJNSA_ILi128EEESF_NSA_ILi64EEEEEENS_12float_e5m2_tENS5_IJlSB_lEEESI_SJ_NS4_8TiledMMAINS4_8MMA_AtomIJNS4_4SM904GMMA31MMA_64x128x32_F32E5M2E5M2_SS_TNILNSN_7ScaleInE1ELSP_1EEEEEENS4_6LayoutINS5_IJNSA_ILi2EEESB_SB_EEENS5_IJSB_NSA_ILi0EEESV_EEEEENS5_IJNS4_10UnderscoreESY_SY_EEEEENS4_13SM90_TMA_LOADENS4_14ComposedLayoutINS4_7SwizzleILi2ELi4ELi3EEENS4_18smem_ptr_flag_bitsILi8EEENSS_INS5_IJNSA_ILi8EEESG_EEENS5_IJSG_SB_EEEEEEEvNS4_8identityES11_S1B_vS1C_EENS_8epilogue10collective6detail29Sm90TmaWarpSpecializedAdapterINS1F_15DefaultEpilogueISI_SJ_SJ_NS1E_6thread17LinearCombinationISI_Li1EffLNS1J_9ScaleType4KindE0ELNS_15FloatRoundStyleE2ESI_EENS1_15EpilogueDefaultEEEEEvvEEEEvNT_6ParamsE,"ax",@progbits
	.align	128
.text._ZN7cutlass13device_kernelINS_4gemm6kernel13GemmUniversalIN4cute5tupleIJiiiiEEENS1_10collective13CollectiveMmaINS1_37MainloopSm90TmaGmmaWarpSpecializedFP8ILi4ENS5_IJNS4_1CILi1EEESB_SB_EEENS1_35KernelTmaWarpSpecializedCooperativeEEENS5_IJNSA_ILi128EEESF_NSA_ILi64EEEEEENS_12float_e5m2_tENS5_IJlSB_lEEESI_SJ_NS4_8TiledMMAINS4_8MMA_AtomIJNS4_4SM904GMMA31MMA_64x128x32_F32E5M2E5M2_SS_TNILNSN_7ScaleInE1ELSP_1EEEEEENS4_6LayoutINS5_IJNSA_ILi2EEESB_SB_EEENS5_IJSB_NSA_ILi0EEESV_EEEEENS5_IJNS4_10UnderscoreESY_SY_EEEEENS4_13SM90_TMA_LOADENS4_14ComposedLayoutINS4_7SwizzleILi2ELi4ELi3EEENS4_18smem_ptr_flag_bitsILi8EEENSS_INS5_IJNSA_ILi8EEESG_EEENS5_IJSG_SB_EEEEEEEvNS4_8identityES11_S1B_vS1C_EENS_8epilogue10collective6detail29Sm90TmaWarpSpecializedAdapterINS1F_15DefaultEpilogueISI_SJ_SJ_NS1E_6thread17LinearCombinationISI_Li1EffLNS1J_9ScaleType4KindE0ELNS_15FloatRoundStyleE2ESI_EENS1_15EpilogueDefaultEEEEEvvEEEEvNT_6ParamsE:
        .type           _ZN7cutlass13device_kernelINS_4gemm6kernel13GemmUniversalIN4cute5tupleIJiiiiEEENS1_10collective13CollectiveMmaINS1_37MainloopSm90TmaGmmaWarpSpecializedFP8ILi4ENS5_IJNS4_1CILi1EEESB_SB_EEENS1_35KernelTmaWarpSpecializedCooperativeEEENS5_IJNSA_ILi128EEESF_NSA_ILi64EEEEEENS_12float_e5m2_tENS5_IJlSB_lEEESI_SJ_NS4_8TiledMMAINS4_8MMA_AtomIJNS4_4SM904GMMA31MMA_64x128x32_F32E5M2E5M2_SS_TNILNSN_7ScaleInE1ELSP_1EEEEEENS4_6LayoutINS5_IJNSA_ILi2EEESB_SB_EEENS5_IJSB_NSA_ILi0EEESV_EEEEENS5_IJNS4_10UnderscoreESY_SY_EEEEENS4_13SM90_TMA_LOADENS4_14ComposedLayoutINS4_7SwizzleILi2ELi4ELi3EEENS4_18smem_ptr_flag_bitsILi8EEENSS_INS5_IJNSA_ILi8EEESG_EEENS5_IJSG_SB_EEEEEEEvNS4_8identityES11_S1B_vS1C_EENS_8epilogue10collective6detail29Sm90TmaWarpSpecializedAdapterINS1F_15DefaultEpilogueISI_SJ_SJ_NS1E_6thread17LinearCombinationISI_Li1EffLNS1J_9ScaleType4KindE0ELNS_15FloatRoundStyleE2ESI_EENS1_15EpilogueDefaultEEEEEvvEEEEvNT_6ParamsE,@function
        .size           _ZN7cutlass13device_kernelINS_4gemm6kernel13GemmUniversalIN4cute5tupleIJiiiiEEENS1_10collective13CollectiveMmaINS1_37MainloopSm90TmaGmmaWarpSpecializedFP8ILi4ENS5_IJNS4_1CILi1EEESB_SB_EEENS1_35KernelTmaWarpSpecializedCooperativeEEENS5_IJNSA_ILi128EEESF_NSA_ILi64EEEEEENS_12float_e5m2_tENS5_IJlSB_lEEESI_SJ_NS4_8TiledMMAINS4_8MMA_AtomIJNS4_4SM904GMMA31MMA_64x128x32_F32E5M2E5M2_SS_TNILNSN_7ScaleInE1ELSP_1EEEEEENS4_6LayoutINS5_IJNSA_ILi2EEESB_SB_EEENS5_IJSB_NSA_ILi0EEESV_EEEEENS5_IJNS4_10UnderscoreESY_SY_EEEEENS4_13SM90_TMA_LOADENS4_14ComposedLayoutINS4_7SwizzleILi2ELi4ELi3EEENS4_18smem_ptr_flag_bitsILi8EEENSS_INS5_IJNSA_ILi8EEESG_EEENS5_IJSG_SB_EEEEEEEvNS4_8identityES11_S1B_vS1C_EENS_8epilogue10collective6detail29Sm90TmaWarpSpecializedAdapterINS1F_15DefaultEpilogueISI_SJ_SJ_NS1E_6thread17LinearCombinationISI_Li1EffLNS1J_9ScaleType4KindE0ELNS_15FloatRoundStyleE2ESI_EENS1_15EpilogueDefaultEEEEEvvEEEEvNT_6ParamsE,(.L_x_201 - _ZN7cutlass13device_kernelINS_4gemm6kernel13GemmUniversalIN4cute5tupleIJiiiiEEENS1_10collective13CollectiveMmaINS1_37MainloopSm90TmaGmmaWarpSpecializedFP8ILi4ENS5_IJNS4_1CILi1EEESB_SB_EEENS1_35KernelTmaWarpSpecializedCooperativeEEENS5_IJNSA_ILi128EEESF_NSA_ILi64EEEEEENS_12float_e5m2_tENS5_IJlSB_lEEESI_SJ_NS4_8TiledMMAINS4_8MMA_AtomIJNS4_4SM904GMMA31MMA_64x128x32_F32E5M2E5M2_SS_TNILNSN_7ScaleInE1ELSP_1EEEEEENS4_6LayoutINS5_IJNSA_ILi2EEESB_SB_EEENS5_IJSB_NSA_ILi0EEESV_EEEEENS5_IJNS4_10UnderscoreESY_SY_EEEEENS4_13SM90_TMA_LOADENS4_14ComposedLayoutINS4_7SwizzleILi2ELi4ELi3EEENS4_18smem_ptr_flag_bitsILi8EEENSS_INS5_IJNSA_ILi8EEESG_EEENS5_IJSG_SB_EEEEEEEvNS4_8identityES11_S1B_vS1C_EENS_8epilogue10collective6detail29Sm90TmaWarpSpecializedAdapterINS1F_15DefaultEpilogueISI_SJ_SJ_NS1E_6thread17LinearCombinationISI_Li1EffLNS1J_9ScaleType4KindE0ELNS_15FloatRoundStyleE2ESI_EENS1_15EpilogueDefaultEEEEEvvEEEEvNT_6ParamsE)
        .other          _ZN7cutlass13device_kernelINS_4gemm6kernel13GemmUniversalIN4cute5tupleIJiiiiEEENS1_10collective13CollectiveMmaINS1_37MainloopSm90TmaGmmaWarpSpecializedFP8ILi4ENS5_IJNS4_1CILi1EEESB_SB_EEENS1_35KernelTmaWarpSpecializedCooperativeEEENS5_IJNSA_ILi128EEESF_NSA_ILi64EEEEEENS_12float_e5m2_tENS5_IJlSB_lEEESI_SJ_NS4_8TiledMMAINS4_8MMA_AtomIJNS4_4SM904GMMA31MMA_64x128x32_F32E5M2E5M2_SS_TNILNSN_7ScaleInE1ELSP_1EEEEEENS4_6LayoutINS5_IJNSA_ILi2EEESB_SB_EEENS5_IJSB_NSA_ILi0EEESV_EEEEENS5_IJNS4_10UnderscoreESY_SY_EEEEENS4_13SM90_TMA_LOADENS4_14ComposedLayoutINS4_7SwizzleILi2ELi4ELi3EEENS4_18smem_ptr_flag_bitsILi8EEENSS_INS5_IJNSA_ILi8EEESG_EEENS5_IJSG_SB_EEEEEEEvNS4_8identityES11_S1B_vS1C_EENS_8epilogue10collective6detail29Sm90TmaWarpSpecializedAdapterINS1F_15DefaultEpilogueISI_SJ_SJ_NS1E_6thread17LinearCombinationISI_Li1EffLNS1J_9ScaleType4KindE0ELNS_15FloatRoundStyleE2ESI_EENS1_15EpilogueDefaultEEEEEvvEEEEvNT_6ParamsE,@"STO_CUDA_ENTRY STV_DEFAULT"
_ZN7cutlass13device_kernelINS_4gemm6kernel13GemmUniversalIN4cute5tupleIJiiiiEEENS1_10collective13CollectiveMmaINS1_37MainloopSm90TmaGmmaWarpSpecializedFP8ILi4ENS5_IJNS4_1CILi1EEESB_SB_EEENS1_35KernelTmaWarpSpecializedCooperativeEEENS5_IJNSA_ILi128EEESF_NSA_ILi64EEEEEENS_12float_e5m2_tENS5_IJlSB_lEEESI_SJ_NS4_8TiledMMAINS4_8MMA_AtomIJNS4_4SM904GMMA31MMA_64x128x32_F32E5M2E5M2_SS_TNILNSN_7ScaleInE1ELSP_1EEEEEENS4_6LayoutINS5_IJNSA_ILi2EEESB_SB_EEENS5_IJSB_NSA_ILi0EEESV_EEEEENS5_IJNS4_10UnderscoreESY_SY_EEEEENS4_13SM90_TMA_LOADENS4_14ComposedLayoutINS4_7SwizzleILi2ELi4ELi3EEENS4_18smem_ptr_flag_bitsILi8EEENSS_INS5_IJNSA_ILi8EEESG_EEENS5_IJSG_SB_EEEEEEEvNS4_8identityES11_S1B_vS1C_EENS_8epilogue10collective6detail29Sm90TmaWarpSpecializedAdapterINS1F_15DefaultEpilogueISI_SJ_SJ_NS1E_6thread17LinearCombinationISI_Li1EffLNS1J_9ScaleType4KindE0ELNS_15FloatRoundStyleE2ESI_EENS1_15EpilogueDefaultEEEEEvvEEEEvNT_6ParamsE:
[----:B------:R-:W-:Y:S01]  /*0000*/  LDC R1, c[0x0][0x28] ;  /* 0x00000a00ff017b82 */ /* 0x000fe20000000800 */
[----:B------:R-:W0:Y:S01]  /*0010*/  S2R R0, SR_TID.X ;  /* 0x0000000000007919 */ /* 0x000e220000002100 */
[----:B------:R-:W-:Y:S01]  /*0020*/  ELECT P0, URZ, PT ;  /* 0x00000000003f782f */ /* 0x000fe20003800000 */
[----:B------:R-:W-:Y:S01]  /*0030*/  BSSY B0, `(.L_x_0) ;  /* 0x000000f000007945 */ /* 0x000fe20003800000 */
[--C-:B0-----:R-:W-:Y:S02]  /*0040*/  SHF.R.U32.HI R2, RZ, 0x5, R0.reuse ;  /* 0x00000005ff027819 */ /* 0x101fe40000011600 */
[----:B------:R-:W-:-:S03]  /*0050*/  SHF.R.U32.HI R3, RZ, 0x7, R0 ;  /* 0x00000007ff037819 */ /* 0x000fc60000011600 */
[----:B------:R-:W0:Y:S04]  /*0060*/  SHFL.IDX PT, R5, R2, RZ, 0x1f ;  /* 0x00001fff02057589 */ /* 0x000e2800000e0000 */
[----:B------:R1:W2:Y:S01]  /*0070*/  SHFL.IDX PT, R6, R3, RZ, 0x1f ;  /* 0x00001fff03067589 */ /* 0x0002a200000e0000 */
[----:B0-----:R-:W-:-:S13]  /*0080*/  ISETP.NE.OR P0, PT, R5, RZ, !P0 ;  /* 0x000000ff0500720c */ /* 0x001fda0004705670 */
[----:B-12---:R-:W-:Y:S05]  /*0090*/  @P0 BRA `(.L_x_1) ;  /* 0x0000000000200947 */ /* 0x006fea0003800000 */
[----:B------:R-:W-:Y:S02]  /*00a0*/  ULDC.64 UR4, c[0x0][0x198] ;  /* 0x0000660000047ab9 */ /* 0x000fe40000000a00 */
[----:B------:R-:W-:Y:S02]  /*00b0*/  UIADD3 UR6, UP0, UR4, 0xf0, URZ ;  /* 0x000000f004067890 */ /* 0x000fe4000ff1e03f */
[----:B------:R-:W-:Y:S02]  /*00c0*/  UIADD3 UR4, UP1, UR4, 0x1f0, URZ ;  /* 0x000001f004047890 */ /* 0x000fe4000ff3e03f */
[----:B------:R-:W-:Y:S02]  /*00d0*/  UIADD3.X UR7, URZ, UR5, URZ, UP0, !UPT ;  /* 0x000000053f077290 */ /* 0x000fe400087fe43f */
[----:B------:R-:W-:-:S07]  /*00e0*/  UIADD3.X UR5, URZ, UR5, URZ, UP1, !UPT ;  /* 0x000000053f057290 */ /* 0x000fce0008ffe43f */
[----:B------:R0:W-:Y:S02]  /*00f0*/  UTMACCTL.PF [UR6] ;  /* 0x00000000060079b9 */ /* 0x0001e40008040000 */
[----:B------:R0:W-:Y:S02]  /*0100*/  UTMACCTL.PF [UR4] ;  /* 0x00000000040079b9 */ /* 0x0001e40008040000 */
[----:B0-----:R-:W-:Y:S01]  /*0110*/  NOP ;  /* 0x0000000000007918 */ /* 0x001fe20000000000 */
.L_x_1:
[----:B------:R-:W-:Y:S05]  /*0120*/  BSYNC B0 ;  /* 0x0000000000007941 */ /* 0x000fea0003800000 */
.L_x_0:
[----:B------:R-:W0:Y:S02]  /*0130*/  SHFL.IDX PT, R3, R2, RZ, 0x1f ;  /* 0x00001fff02037589 */ /* 0x000e2400000e0000 */
[----:B0-----:R-:W-:-:S13]  /*0140*/  ISETP.NE.AND P0, PT, R3, RZ, PT ;  /* 0x000000ff0300720c */ /* 0x001fda0003f05270 */
[----:B------:R-:W-:Y:S05]  /*0150*/  @P0 BRA `(.L_x_2) ;  /* 0x0000000000580947 */ /* 0x000fea0003800000 */
[----:B------:R-:W0:Y:S01]  /*0160*/  S2UR UR8, SR_CgaCtaId ;  /* 0x00000000000879c3 */ /* 0x000e220000008800 */
[----:B------:R-:W-:Y:S01]  /*0170*/  UMOV UR4, 0x400 ;  /* 0x0000040000047882 */ /* 0x000fe20000000000 */
[----:B------:R-:W-:Y:S01]  /*0180*/  UMOV UR5, 0x1 ;  /* 0x0000000100057882 */ /* 0x000fe20000000000 */
[----:B------:R-:W-:Y:S01]  /*0190*/  UMOV UR6, 0x100 ;  /* 0x0000010000067882 */ /* 0x000fe20000000000 */
[----:B------:R-:W-:Y:S01]  /*01a0*/  ELECT P0, URZ, PT ;  /* 0x00000000003f782f */ /* 0x000fe20003800000 */
[----:B------:R-:W-:-:S04]  /*01b0*/  UIADD3 UR6, -UR6, 0x100000, URZ ;  /* 0x0010000006067890 */ /* 0x000fc8000fffe13f */
[----:B------:R-:W-:Y:S02]  /*01c0*/  USHF.L.U32 UR7, UR6, 0xb, URZ ;  /* 0x0000000b06077899 */ /* 0x000fe4000800063f */
[----:B------:R-:W-:Y:S02]  /*01d0*/  USHF.L.U32 UR6, UR6, 0x1, URZ ;  /* 0x0000000106067899 */ /* 0x000fe4000800063f */
[----:B0-----:R-:W-:Y:S02]  /*01e0*/  ULEA UR8, UR8, UR4, 0x18 ;  /* 0x0000000408087291 */ /* 0x001fe4000f8ec03f */
[----:B------:R-:W-:-:S04]  /*01f0*/  UIADD3 UR4, -UR5, 0x100000, URZ ;  /* 0x0010000005047890 */ /* 0x000fc8000fffe13f */
[----:B------:R-:W-:Y:S02]  /*0200*/  USHF.L.U32 UR5, UR4, 0xb, URZ ;  /* 0x0000000b04057899 */ /* 0x000fe4000800063f */
[----:B------:R-:W-:Y:S01]  /*0210*/  USHF.L.U32 UR4, UR4, 0x1, URZ ;  /* 0x0000000104047899 */ /* 0x000fe2000800063f */
[----:B------:R-:W0:Y:S11]  /*0220*/  FENCE.VIEW.ASYNC.S ;  /* 0x00000000000073c6 */ /* 0x000e360000000000 */
[----:B0-----:R0:W1:Y:S01]  /*0230*/  SYNCS.EXCH.64 URZ, [UR8], UR4 ;  /* 0x00000004083f75b2 */ /* 0x0010620008000100 */
[----:B------:R0:W2:Y:S01]  /*0240*/  SYNCS.EXCH.64 URZ, [UR8+0x20], UR6 ;  /* 0x00002006083f75b2 */ /* 0x0000a20008000100 */
[----:B------:R0:W3:Y:S01]  /*0250*/  SYNCS.EXCH.64 URZ, [UR8+0x8], UR4 ;  /* 0x00000804083f75b2 */ /* 0x0000e20008000100 */
[----:B------:R0:W4:Y:S01]  /*0260*/  SYNCS.EXCH.64 URZ, [UR8+0x28], UR6 ;  /* 0x00002806083f75b2 */ /* 0x0001220008000100 */
[----:B------:R0:W0:Y:S01]  /*0270*/  SYNCS.EXCH.64 URZ, [UR8+0x10], UR4 ;  /* 0x00001004083f75b2 */ /* 0x0000220008000100 */
[----:B------:R0:W0:Y:S01]  /*0280*/  SYNCS.EXCH.64 URZ, [UR8+0x30], UR6 ;  /* 0x00003006083f75b2 */ /* 0x0000220008000100 */
[----:B------:R0:W0:Y:S01]  /*0290*/  SYNCS.EXCH.64 URZ, [UR8+0x18], UR4 ;  /* 0x00001804083f75b2 */ /* 0x0000220008000100 */
[----:B------:R0:W0:Y:S01]  /*02a0*/  SYNCS.EXCH.64 URZ, [UR8+0x38], UR6 ;  /* 0x00003806083f75b2 */ /* 0x0000220008000100 */
[----:B------:R-:W-:Y:S01]  /*02b0*/  NOP ;  /* 0x0000000000007918 */ /* 0x000fe20000000000 */
.L_x_2:
[----:B------:R-:W5:Y:S01]  /*02c0*/  SHFL.IDX PT, R2, R2, RZ, 0x1f ;  /* 0x00001fff02027589 */ /* 0x000f6200000e0000 */
[----:B------:R-:W1:Y:S01]  /*02d0*/  LDC R3, c[0x0][0x65c] ;  /* 0x00019700ff037b82 */ /* 0x000e620000000800 */
[----:B------:R-:W-:Y:S02]  /*02e0*/  ELECT P0, URZ, PT ;  /* 0x00000000003f782f */ /* 0x000fe40003800000 */
[----:B------:R-:W-:Y:S01]  /*02f0*/  SHF.R.S32.HI R4, RZ, 0x1f, R5 ;  /* 0x0000001fff047819 */ /* 0x000fe20000011405 */
[----:B------:R-:W2:Y:S01]  /*0300*/  S2R R10, SR_CTAID.Y ;  /* 0x00000000000a7919 */ /* 0x000ea20000002600 */
[----:B0-----:R-:W-:Y:S01]  /*0310*/  UMOV UR4, 0x20 ;  /* 0x0000002000047882 */ /* 0x001fe20000000000 */
[C---:B------:R-:W-:Y:S01]  /*0320*/  ISETP.NE.AND P3, PT, R6.reuse, RZ, PT ;  /* 0x000000ff0600720c */ /* 0x040fe20003f65270 */
[----:B------:R-:W-:Y:S01]  /*0330*/  VIADD R11, R6, 0xffffffff ;  /* 0xffffffff060b7836 */ /* 0x000fe20000000000 */
[----:B------:R-:W0:Y:S01]  /*0340*/  S2R R8, SR_CTAID.X ;  /* 0x0000000000087919 */ /* 0x000e220000002500 */
[----:B------:R-:W-:Y:S01]  /*0350*/  LEA.HI R4, R4, R5, RZ, 0x2 ;  /* 0x0000000504047211 */ /* 0x000fe200078f10ff */
[----:B------:R-:W-:Y:S01]  /*0360*/  NOP ;  /* 0x0000000000007918 */ /* 0x000fe20000000000 */
[----:B------:R-:W-:Y:S01]  /*0370*/  NOP ;  /* 0x0000000000007918 */ /* 0x000fe20000000000 */
[----:B------:R-:W-:-:S02]  /*0380*/  ISETP.GE.U32.AND P1, PT, R11, 0x2, PT ;  /* 0x000000020b00780c */ /* 0x000fc40003f26070 */
[----:B------:R-:W-:-:S05]  /*0390*/  LOP3.LUT R4, R4, 0xfffffffc, RZ, 0xc0, !PT ;  /* 0xfffffffc04047812 */ /* 0x000fca00078ec0ff */
[----:B------:R-:W-:Y:S01]  /*03a0*/  IMAD.IADD R5, R5, 0x1, -R4 ;  /* 0x0000000105057824 */ /* 0x000fe200078e0a04 */
[----:B-----5:R-:W-:Y:S02]  /*03b0*/  ISETP.NE.OR P0, PT, R2, RZ, !P0 ;  /* 0x000000ff0200720c */ /* 0x020fe40004705670 */
[----:B-1----:R-:W-:-:S11]  /*03c0*/  ISETP.NE.AND P2, PT, R3, 0x1, PT ;  /* 0x000000010300780c */ /* 0x002fd60003f45270 */
[----:B------:R-:W-:Y:S01]  /*03d0*/  VOTEU.ALL UP0, P0 ;  /* 0x00000000003f7886 */ /* 0x000fe20000000000 */
[----:B------:R-:W-:Y:S01]  /*03e0*/  VOTEU.ALL UP1, P0 ;  /* 0x00000000003f7886 */ /* 0x000fe20000020000 */
[----:B------:R-:W0:Y:S01]  /*03f0*/  @P2 LDC R9, c[0x0][0x10] ;  /* 0x00000400ff092b82 */ /* 0x000e220000000800 */
[----:B--2---:R-:W-:Y:S02]  /*0400*/  @P2 IMAD.MOV.U32 R2, RZ, RZ, R10 ;  /* 0x000000ffff022224 */ /* 0x004fe400078e000a */
[----:B------:R-:W-:Y:S01]  /*0410*/  @!UP0 UMOV UR6, 0x400 ;  /* 0x0000040000068882 */ /* 0x000fe20000000000 */
[----:B------:R-:W-:-:S04]  /*0420*/  @!UP0 UIADD3 UR4, -UR4, 0x100000, URZ ;  /* 0x0010000004048890 */ /* 0x000fc8000fffe13f */
[----:B------:R-:W-:Y:S02]  /*0430*/  @!UP0 USHF.L.U32 UR5, UR4, 0xb, URZ ;  /* 0x0000000b04058899 */ /* 0x000fe4000800063f */
[----:B------:R-:W-:Y:S01]  /*0440*/  @!UP0 USHF.L.U32 UR4, UR4, 0x1, URZ ;  /* 0x0000000104048899 */ /* 0x000fe2000800063f */
[----:B------:R-:W-:Y:S02]  /*0450*/  @P2 IMAD.MOV.U32 R3, RZ, RZ, RZ ;  /* 0x000000ffff032224 */ /* 0x000fe400078e00ff */
[----:B------:R-:W-:Y:S01]  /*0460*/  @P2 IMAD.MOV.U32 R13, RZ, RZ, RZ ;  /* 0x000000ffff0d2224 */ /* 0x000fe200078e00ff */
[----:B------:R-:W1:Y:S08]  /*0470*/  @!UP0 S2UR UR7, SR_CgaCtaId ;  /* 0x00000000000789c3 */ /* 0x000e700000008800 */
[----:B------:R-:W2:Y:S01]  /*0480*/  @!P2 LDC R7, c[0x0][0xc] ;  /* 0x00000300ff07ab82 */ /* 0x000ea20000000800 */
[----:B0-----:R-:W-:-:S04]  /*0490*/  @P2 IMAD.WIDE.U32 R2, R8, R9, R2 ;  /* 0x0000000908022225 */ /* 0x001fc800078e0002 */
[----:B------:R-:W-:Y:S02]  /*04a0*/  IMAD.MOV.U32 R9, RZ, RZ, RZ ;  /* 0x000000ffff097224 */ /* 0x000fe400078e00ff */
[----:B------:R-:W-:Y:S01]  /*04b0*/  @P2 IMAD.IADD R3, R3, 0x1, R13 ;  /* 0x0000000103032824 */ /* 0x000fe200078e020d */
[----:B-1----:R-:W-:Y:S01]  /*04c0*/  @!UP0 ULEA UR6, UR7, UR6, 0x18 ;  /* 0x0000000607068291 */ /* 0x002fe2000f8ec03f */
[----:B------:R-:W-:Y:S01]  /*04d0*/  VOTEU.ALL UP0, P0 ;  /* 0x00000000003f7886 */ /* 0x000fe20000000000 */
[----:B------:R-:W-:-:S04]  /*04e0*/  ISETP.NE.AND P0, PT, R5, 0x3, PT ;  /* 0x000000030500780c */ /* 0x000fc80003f05270 */
[----:B------:R-:W-:-:S04]  /*04f0*/  ISETP.EQ.OR P0, PT, R5, RZ, !P0 ;  /* 0x000000ff0500720c */ /* 0x000fc80004702670 */
[----:B------:R-:W-:Y:S01]  /*0500*/  ISETP.EQ.AND P0, PT, R6, RZ, P0 ;  /* 0x000000ff0600720c */ /* 0x000fe20000702270 */
[----:B------:R-:W0:Y:S02]  /*0510*/  FENCE.VIEW.ASYNC.S ;  /* 0x00000000000073c6 */ /* 0x000e240000000000 */
[----:B0-----:R0:W3:Y:S01]  /*0520*/  @!UP0 SYNCS.EXCH.64 URZ, [UR6+0x50], UR4 ;  /* 0x00005004063f85b2 */ /* 0x0010e20008000100 */
[----:B--2---:R-:W-:Y:S01]  /*0530*/  @!P2 IMAD.WIDE.U32 R6, R7, R10, R8 ;  /* 0x0000000a0706a225 */ /* 0x004fe200078e0008 */
[----:B------:R-:W-:-:S03]  /*0540*/  SEL R4, RZ, 0x1, !P0 ;  /* 0x00000001ff047807 */ /* 0x000fc60004000000 */
[----:B------:R-:W-:Y:S02]  /*0550*/  @!P2 IMAD.MOV.U32 R2, RZ, RZ, R6 ;  /* 0x000000ffff02a224 */ /* 0x000fe400078e0006 */
[----:B------:R-:W-:Y:S01]  /*0560*/  @!P2 IMAD.MOV.U32 R3, RZ, RZ, R7 ;  /* 0x000000ffff03a224 */ /* 0x000fe200078e0007 */
[----:B------:R-:W-:Y:S01]  /*0570*/  SEL R4, R4, 0x2, P1 ;  /* 0x0000000204047807 */ /* 0x000fe20000800000 */
[----:B------:R0:W3:Y:S01]  /*0580*/  @!UP1 SYNCS.EXCH.64 URZ, [UR6+0x58], UR4 ;  /* 0x00005804063f95b2 */ /* 0x0000e20008000100 */
[----:B------:R-:W-:Y:S01]  /*0590*/  NOP ;  /* 0x0000000000007918 */ /* 0x000fe20000000000 */
[----:B---34-:R-:W-:Y:S06]  /*05a0*/  BAR.SYNC.DEFER_BLOCKING 0x0 ;  /* 0x0000000000007b1d */ /* 0x018fec0000010000 */
[----:B------:R-:W-:Y:S05]  /*05b0*/  @!P3 BRA `(.L_x_3) ;  /* 0x000000740058b947 */ /* 0x000fea0003800000 */
[----:B------:R-:W-:-:S13]  /*05c0*/  ISETP.GT.U32.AND P0, PT, R11, 0x1, PT ;  /* 0x000000010b00780c */ /* 0x000fda0003f04070 */
[----:B0-----:R-:W-:Y:S05]  /*05d0*/  @P0 EXIT ;  /* 0x000000000000094d */ /* 0x001fea0003800000 */
[----:B------:R-:W-:Y:S01]  /*05e0*/  ULDC.64 UR4, c[0x0][0x650] ;  /* 0x0001940000047ab9 */ /* 0x000fe20000000a00 */
[----:B------:R-:W-:Y:S01]  /*05f0*/  PRMT R12, RZ, 0x7610, R12 ;  /* 0x00007610ff0c7816 */ /* 0x000fe2000000000c */
[----:B------:R-:W-:Y:S01]  /*0600*/  IMAD.MOV.U32 R7, RZ, RZ, -0x1 ;  /* 0xffffffffff077424 */ /* 0x000fe200078e00ff */
[----:B------:R-:W-:Y:S01]  /*0610*/  ISETP.GE.U32.AND P0, PT, R2, UR4, PT ;  /* 0x0000000402007c0c */ /* 0x000fe2000bf06070 */
[----:B------:R-:W-:Y:S02]  /*0620*/  IMAD.MOV.U32 R6, RZ, RZ, -0x1 ;  /* 0xffffffffff067424 */ /* 0x000fe400078e00ff */
[----:B------:R-:W-:Y:S01]  /*0630*/  IMAD.MOV.U32 R5, RZ, RZ, -0x1 ;  /* 0xffffffffff057424 */ /* 0x000fe200078e00ff */
[----:B------:R-:W-:-:S13]  /*0640*/  ISETP.GE.U32.AND.EX P0, PT, R3, UR5, PT, P0 ;  /* 0x0000000503007c0c */ /* 0x000fda000bf06100 */
[----:B------:R-:W-:Y:S05]  /*0650*/  @P0 BRA `(.L_x_4) ;  /* 0x00000004005c0947 */ /* 0x000fea0003800000 */
[----:B------:R-:W0:Y:S01]  /*0660*/  LDC.64 R16, c[0x0][0x628] ;  /* 0x00018a00ff107b82 */ /* 0x000e220000000a00 */
[----:B------:R-:W-:Y:S02]  /*0670*/  IMAD.MOV.U32 R6, RZ, RZ, R2 ;  /* 0x000000ffff067224 */ /* 0x000fe400078e0002 */
[----:B------:R-:W-:-:S05]  /*0680*/  IMAD.MOV.U32 R7, RZ, RZ, R3 ;  /* 0x000000ffff077224 */ /* 0x000fca00078e0003 */
[----:B------:R-:W1:Y:S08]  /*0690*/  LDC R18, c[0x0][0x630] ;  /* 0x00018c00ff127b82 */ /* 0x000e700000000800 */
[----:B------:R-:W2:Y:S01]  /*06a0*/  LDC.64 R20, c[0x0][0x620] ;  /* 0x00018800ff147b82 */ /* 0x000ea20000000a00 */
[----:B0-----:R-:W-:-:S04]  /*06b0*/  ISETP.NE.U32.AND P0, PT, R16, RZ, PT ;  /* 0x000000ff1000720c */ /* 0x001fc80003f05070 */
[----:B------:R-:W-:-:S13]  /*06c0*/  ISETP.NE.AND.EX P0, PT, R17, RZ, PT, P0 ;  /* 0x000000ff1100720c */ /* 0x000fda0003f05300 */
[----:B-12---:R-:W-:Y:S05]  /*06d0*/  @!P0 BRA `(.L_x_5) ;  /* 0x0000000000288947 */ /* 0x006fea0003800000 */
[----:B------:R-:W0:Y:S02]  /*06e0*/  LDC R5, c[0x0][0x634] ;  /* 0x00018d00ff057b82 */ /* 0x000e240000000800 */
[----:B0-----:R-:W-:-:S05]  /*06f0*/  IADD3 R5, P0, R2, R5, RZ ;  /* 0x0000000502057210 */ /* 0x001fca0007f1e0ff */
[----:B------:R-:W-:-:S04]  /*0700*/  IMAD.X R11, RZ, RZ, R3, P0 ;  /* 0x000000ffff0b7224 */ /* 0x000fc800000e0603 */
[----:B------:R-:W-:-:S04]  /*0710*/  IMAD.WIDE.U32 R6, R11, R16, RZ ;  /* 0x000000100b067225 */ /* 0x000fc800078e00ff */
[----:B------:R-:W-:-:S04]  /*0720*/  IMAD.WIDE.U32 R12, P0, R5, R17, R6 ;  /* 0x00000011050c7225 */ /* 0x000fc80007800006 */
[----:B------:R-:W-:-:S04]  /*0730*/  IMAD.WIDE.U32 R6, R5, R16, RZ ;  /* 0x0000001005067225 */ /* 0x000fc800078e00ff */
[----:B------:R-:W-:Y:S01]  /*0740*/  IMAD.X R15, RZ, RZ, RZ, P0 ;  /* 0x000000ffff0f7224 */ /* 0x000fe200000e06ff */
[----:B------:R-:W-:Y:S01]  /*0750*/  IADD3 RZ, P0, R7, R12, RZ ;  /* 0x0000000c07ff7210 */ /* 0x000fe20007f1e0ff */
[----:B------:R-:W-:-:S04]  /*0760*/  IMAD.MOV.U32 R14, RZ, RZ, R13 ;  /* 0x000000ffff0e7224 */ /* 0x000fc800078e000d */
[----:B------:R-:W-:-:S08]  /*0770*/  IMAD.WIDE.U32.X R6, R11, R17, R14, P0 ;  /* 0x000000110b067225 */ /* 0x000fd000000e040e */
.L_x_5:
[--C-:B------:R-:W-:Y:S01]  /*0780*/  SHF.R.U64 R26, R6, R18, R7.reuse ;  /* 0x00000012061a7219 */ /* 0x100fe20000001207 */
[----:B------:R-:W0:Y:S01]  /*0790*/  LDC.64 R22, c[0x0][0x640] ;  /* 0x00019000ff167b82 */ /* 0x000e220000000a00 */
[----:B------:R-:W-:Y:S01]  /*07a0*/  I2FP.F32.U32 R5, R8 ;  /* 0x0000000800057245 */ /* 0x000fe20000201000 */
[----:B------:R-:W-:Y:S01]  /*07b0*/  ULDC UR4, c[0x0][0x150] ;  /* 0x0000540000047ab9 */ /* 0x000fe20000000800 */
[----:B------:R-:W-:Y:S02]  /*07c0*/  SHF.R.U32.HI R6, RZ, R18, R7 ;  /* 0x00000012ff067219 */ /* 0x000fe40000011607 */
[----:B------:R-:W-:Y:S01]  /*07d0*/  IADD3 R11, P0, RZ, -R26, RZ ;  /* 0x8000001aff0b7210 */ /* 0x000fe20007f1e0ff */
[----:B------:R-:W-:Y:S01]  /*07e0*/  FMUL R5, R5, UR4 ;  /* 0x0000000405057c20 */ /* 0x000fe20008400000 */
[----:B------:R-:W-:Y:S01]  /*07f0*/  ULDC UR4, c[0x0][0x154] ;  /* 0x0000550000047ab9 */ /* 0x000fe20000000800 */
[----:B------:R-:W1:Y:S02]  /*0800*/  LDC R14, c[0x0][0x618] ;  /* 0x00018600ff0e7b82 */ /* 0x000e640000000800 */
[----:B------:R-:W-:-:S02]  /*0810*/  IMAD.X R13, RZ, RZ, ~R6, P0 ;  /* 0x000000ffff0d7224 */ /* 0x000fc400000e0e06 */
[----:B------:R-:W2:Y:S01]  /*0820*/  F2I.U32.TRUNC.NTZ R5, R5 ;  /* 0x0000000500057305 */ /* 0x000ea2000020f000 */
[----:B------:R-:W-:-:S03]  /*0830*/  IMAD.WIDE.U32 R6, R11, R20, R2 ;  /* 0x000000140b067225 */ /* 0x000fc600078e0002 */
[----:B------:R-:W3:Y:S01]  /*0840*/  LDC R9, c[0x0][0x144] ;  /* 0x00005100ff097b82 */ /* 0x000ee20000000800 */
[----:B------:R-:W-:-:S04]  /*0850*/  IMAD R12, R13, R20, RZ ;  /* 0x000000140d0c7224 */ /* 0x000fc800078e02ff */
[----:B------:R-:W-:Y:S02]  /*0860*/  IMAD R11, R11, R21, R12 ;  /* 0x000000150b0b7224 */ /* 0x000fe400078e020c */
[----:B------:R-:W-:Y:S01]  /*0870*/  IMAD.MOV.U32 R12, RZ, RZ, 0x1 ;  /* 0x00000001ff0c7424 */ /* 0x000fe200078e00ff */
[----:B------:R-:W4:Y:S01]  /*0880*/  LDC R18, c[0x0][0x608] ;  /* 0x00018200ff127b82 */ /* 0x000f220000000800 */
[----:B------:R-:W-:Y:S01]  /*0890*/  IMAD.IADD R11, R7, 0x1, R11 ;  /* 0x00000001070b7824 */ /* 0x000fe200078e020b */
[----:B0-----:R-:W-:Y:S01]  /*08a0*/  ISETP.NE.U32.AND P0, PT, R22, RZ, PT ;  /* 0x000000ff1600720c */ /* 0x001fe20003f05070 */
[----:B--2---:R-:W-:-:S03]  /*08b0*/  IMAD.MOV R7, RZ, RZ, -R5 ;  /* 0x000000ffff077224 */ /* 0x004fc600078e0a05 */
[----:B------:R-:W-:Y:S02]  /*08c0*/  ISETP.NE.AND.EX P0, PT, R23, RZ, PT, P0 ;  /* 0x000000ff1700720c */ /* 0x000fe40003f05300 */
[----:B------:R-:W0:Y:S01]  /*08d0*/  LDC R13, c[0x0][0x658] ;  /* 0x00019600ff0d7b82 */ /* 0x000e220000000800 */
[--C-:B-1----:R-:W-:Y:S02]  /*08e0*/  SHF.R.U64 R16, R6, R14, R11.reuse ;  /* 0x0000000e06107219 */ /* 0x102fe4000000120b */
[----:B------:R-:W-:Y:S02]  /*08f0*/  I2FP.F32.U32 R6, R10 ;  /* 0x0000000a00067245 */ /* 0x000fe40000201000 */
[----:B------:R-:W-:-:S03]  /*0900*/  SHF.R.U32.HI R11, RZ, R14, R11 ;  /* 0x0000000eff0b7219 */ /* 0x000fc6000001160b */
[----:B------:R-:W1:Y:S01]  /*0910*/  LDC R17, c[0x0][0x148] ;  /* 0x00005200ff117b82 */ /* 0x000e620000000800 */
[----:B---3--:R-:W-:Y:S02]  /*0920*/  IMAD R5, R9, R7, R8 ;  /* 0x0000000709057224 */ /* 0x008fe400078e0208 */
[----:B------:R-:W-:Y:S01]  /*0930*/  FMUL R7, R6, UR4 ;  /* 0x0000000406077c20 */ /* 0x000fe20008400000 */
[----:B------:R-:W-:-:S03]  /*0940*/  IMAD.MOV.U32 R6, RZ, RZ, -0x1 ;  /* 0xffffffffff067424 */ /* 0x000fc600078e00ff */
[----:B------:R2:W3:Y:S01]  /*0950*/  F2I.U32.TRUNC.NTZ R15, R7 ;  /* 0x00000007000f7305 */ /* 0x0004e2000020f000 */
[----:B------:R-:W1:Y:S01]  /*0960*/  LDC R21, c[0x0][0x600] ;  /* 0x00018000ff157b82 */ /* 0x000e620000000800 */
[-CC-:B----4-:R-:W-:Y:S02]  /*0970*/  SHF.R.U64 R27, R16, R18.reuse, R11.reuse ;  /* 0x00000012101b7219 */ /* 0x190fe4000000120b */
[----:B------:R-:W-:-:S05]  /*0980*/  SHF.R.U32.HI R8, RZ, R18, R11 ;  /* 0x00000012ff087219 */ /* 0x000fca000001160b */
[----:B------:R-:W4:Y:S01]  /*0990*/  LDC R20, c[0x0][0x648] ;  /* 0x00019200ff147b82 */ /* 0x000f220000000800 */
[-CC-:B0-----:R-:W-:Y:S02]  /*09a0*/  SHF.R.U64 R18, R27, R13.reuse, R8.reuse ;  /* 0x0000000d1b127219 */ /* 0x181fe40000001208 */
[-C--:B------:R-:W-:Y:S02]  /*09b0*/  SHF.L.U32 R6, R6, R13.reuse, RZ ;  /* 0x0000000d06067219 */ /* 0x080fe400000006ff */
[-C--:B------:R-:W-:Y:S02]  /*09c0*/  SHF.R.U32.HI R8, RZ, R13.reuse, R8 ;  /* 0x0000000dff087219 */ /* 0x080fe40000011608 */
[----:B------:R-:W-:Y:S01]  /*09d0*/  LOP3.LUT R14, RZ, R6, RZ, 0x33, !PT ;  /* 0x00000006ff0e7212 */ /* 0x000fe200078e33ff */
[----:B------:R-:W0:Y:S01]  /*09e0*/  LDC R25, c[0x0][0x638] ;  /* 0x00018e00ff197b82 */ /* 0x000e220000000800 */
[----:B------:R-:W-:Y:S01]  /*09f0*/  SHF.L.U32 R11, R12, R13, RZ ;  /* 0x0000000d0c0b7219 */ /* 0x000fe200000006ff */
[----:B------:R-:W-:-:S02]  /*0a00*/  IMAD.MOV.U32 R6, RZ, RZ, R18 ;  /* 0x000000ffff067224 */ /* 0x000fc400078e0012 */
[----:B--2---:R-:W-:-:S04]  /*0a10*/  IMAD.MOV.U32 R7, RZ, RZ, R8 ;  /* 0x000000ffff077224 */ /* 0x004fc800078e0008 */
[----:B------:R-:W2:Y:S01]  /*0a20*/  LDC R24, c[0x0][0x610] ;  /* 0x00018400ff187b82 */ /* 0x000ea20000000800 */
[----:B---3--:R-:W-:Y:S05]  /*0a30*/  @!P0 BRA `(.L_x_6) ;  /* 0x0000000000288947 */ /* 0x008fea0003800000 */
[----:B------:R-:W3:Y:S02]  /*0a40*/  LDC R13, c[0x0][0x64c] ;  /* 0x00019300ff0d7b82 */ /* 0x000ee40000000800 */
[----:B---3--:R-:W-:-:S05]  /*0a50*/  IADD3 R13, P0, R18, R13, RZ ;  /* 0x0000000d120d7210 */ /* 0x008fca0007f1e0ff */
        /* <DEDUP_REMOVED lines=8> */
.L_x_6:
[----:B----4-:R-:W-:Y:S01]  /*0ae0*/  SHF.R.U64 R6, R6, R20, R7 ;  /* 0x0000001406067219 */ /* 0x010fe20000001207 */
[----:B-1----:R-:W-:Y:S01]  /*0af0*/  VIADD R7, R21, 0xffffffff ;  /* 0xffffffff15077836 */ /* 0x002fe20000000000 */
[----:B------:R-:W-:Y:S01]  /*0b00*/  LOP3.LUT R14, R27, R14, RZ, 0xc0, !PT ;  /* 0x0000000e1b0e7212 */ /* 0x000fe200078ec0ff */
[----:B------:R-:W-:Y:S02]  /*0b10*/  IMAD.MOV R15, RZ, RZ, -R15 ;  /* 0x000000ffff0f7224 */ /* 0x000fe400078e0a0f */
[----:B------:R-:W-:Y:S01]  /*0b20*/  IMAD.MOV R8, RZ, RZ, -R6 ;  /* 0x000000ffff087224 */ /* 0x000fe200078e0a06 */
[----:B------:R-:W-:Y:S01]  /*0b30*/  LOP3.LUT R7, R16, R7, RZ, 0xc0, !PT ;  /* 0x0000000710077212 */ /* 0x000fe200078ec0ff */
[----:B------:R-:W-:Y:S02]  /*0b40*/  IMAD R14, R11, R6, R14 ;  /* 0x000000060b0e7224 */ /* 0x000fe400078e020e */
[----:B------:R-:W-:Y:S02]  /*0b50*/  @P2 IMAD R5, R17, R15, R10 ;  /* 0x0000000f11052224 */ /* 0x000fe400078e020a */
[----:B0-----:R-:W-:-:S02]  /*0b60*/  IMAD R6, R8, R25, R18 ;  /* 0x0000001908067224 */ /* 0x001fc400078e0212 */
[----:B--2---:R-:W-:Y:S02]  /*0b70*/  IMAD R5, R14, R24, R5 ;  /* 0x000000180e057224 */ /* 0x004fe400078e0205 */
[----:B------:R-:W-:Y:S02]  /*0b80*/  IMAD R8, R6, R21, R7 ;  /* 0x0000001506087224 */ /* 0x000fe400078e0207 */
[----:B------:R-:W-:-:S03]  /*0b90*/  IMAD.MOV.U32 R12, RZ, RZ, 0x1 ;  /* 0x00000001ff0c7424 */ /* 0x000fc600078e00ff */
[----:B------:R-:W-:Y:S02]  /*0ba0*/  SEL R6, R8, R5, !P2 ;  /* 0x0000000508067207 */ /* 0x000fe40005000000 */
[----:B------:R-:W-:Y:S01]  /*0bb0*/  SEL R7, R5, R8, !P2 ;  /* 0x0000000805077207 */ /* 0x000fe20005000000 */
[----:B------:R-:W-:-:S07]  /*0bc0*/  IMAD.MOV.U32 R5, RZ, RZ, R26 ;  /* 0x000000ffff057224 */ /* 0x000fce00078e001a */
.L_x_4:
[----:B------:R-:W-:-:S08]  /*0bd0*/  NOP ;  /* 0x0000000000007918 */ /* 0x000fd00000000000 */
[----:B------:R-:W0:Y:S02]  /*0be0*/  USETMAXREG.TRY_ALLOC.CTAPOOL UP0, 0xe8 ;  /* 0x000000e8000079c8 */ /* 0x000e240008000600 */
[----:B0-----:R-:W-:-:S13]  /*0bf0*/  PLOP3.LUT P0, PT, PT, PT, UP0, 0x80, 0x0 ;  /* 0x000000000000781c */ /* 0x001fda0003f0f008 */
[----:B------:R-:W-:Y:S05]  /*0c00*/  @!P0 BRA `(.L_x_4) ;  /* 0xfffffffc00f08947 */ /* 0x000fea000383ffff */
[----:B------:R-:W-:Y:S01]  /*0c10*/  ULDC.64 UR4, c[0x0][0x598] ;  /* 0x0001660000047ab9 */ /* 0x000fe20000000a00 */
[----:B------:R-:W-:Y:S01]  /*0c20*/  ULDC.64 UR18, c[0x0][0x208] ;  /* 0x0000820000127ab9 */ /* 0x000fe20000000a00 */
[----:B------:R-:W-:-:S04]  /*0c30*/  ISETP.NE.U32.AND P0, PT, RZ, UR4, PT ;  /* 0x00000004ff007c0c */ /* 0x000fc8000bf05070 */
[----:B------:R-:W-:-:S13]  /*0c40*/  ISETP.NE.AND.EX P0, PT, RZ, UR5, PT, P0 ;  /* 0x00000005ff007c0c */ /* 0x000fda000bf05300 */
[----:B------:R-:W-:Y:S05]  /*0c50*/  @!P0 BRA `(.L_x_7) ;  /* 0x00000000001c8947 */ /* 0x000fea0003800000 */
[----:B------:R-:W0:Y:S02]  /*0c60*/  LDC.64 R8, c[0x0][0x598] ;  /* 0x00016600ff087b82 */ /* 0x000e240000000a00 */
[----:B0-----:R-:W2:Y:S02]  /*0c70*/  LDG.E.64 R8, desc[UR18][R8.64] ;  /* 0x0000001208087981 */ /* 0x001ea4000c1e1b00 */
[----:B--2---:R-:W-:-:S04]  /*0c80*/  ISETP.NE.U32.AND P0, PT, R8, RZ, PT ;  /* 0x000000ff0800720c */ /* 0x004fc80003f05070 */
[----:B------:R-:W-:-:S13]  /*0c90*/  ISETP.NE.AND.EX P0, PT, R9, RZ, PT, P0 ;  /* 0x000000ff0900720c */ /* 0x000fda0003f05300 */
[----:B------:R-:W-:Y:S05]  /*0ca0*/  @!P0 BRA `(.L_x_7) ;  /* 0x0000000000088947 */ /* 0x000fea0003800000 */
[----:B------:R0:W5:Y:S01]  /*0cb0*/  LD.E R8, desc[UR18][R8.64] ;  /* 0x0000001208087980 */ /* 0x000162000c101900 */
[----:B------:R-:W-:Y:S05]  /*0cc0*/  BRA `(.L_x_8) ;  /* 0x0000000000207947 */ /* 0x000fea0003800000 */
.L_x_7:
[----:B------:R-:W-:Y:S02]  /*0cd0*/  ULDC.64 UR4, c[0x0][0x588] ;  /* 0x0001620000047ab9 */ /* 0x000fe40000000a00 */
[----:B------:R-:W-:-:S04]  /*0ce0*/  ISETP.NE.U32.AND P0, PT, RZ, UR4, PT ;  /* 0x00000004ff007c0c */ /* 0x000fc8000bf05070 */
[----:B------:R-:W-:-:S13]  /*0cf0*/  ISETP.NE.AND.EX P0, PT, RZ, UR5, PT, P0 ;  /* 0x00000005ff007c0c */ /* 0x000fda000bf05300 */
[----:B------:R-:W-:Y:S05]  /*0d00*/  @!P0 BRA `(.L_x_9) ;  /* 0x00000000000c8947 */ /* 0x000fea0003800000 */
[----:B------:R-:W0:Y:S02]  /*0d10*/  LDC.64 R8, c[0x0][0x588] ;  /* 0x00016200ff087b82 */ /* 0x000e240000000a00 */
[----:B0-----:R1:W5:Y:S01]  /*0d20*/  LDG.E R8, desc[UR18][R8.64] ;  /* 0x0000001208087981 */ /* 0x001362000c1e1900 */
[----:B------:R-:W-:Y:S05]  /*0d30*/  BRA `(.L_x_8) ;  /* 0x0000000000047947 */ /* 0x000fea0003800000 */
.L_x_9:
[----:B------:R-:W2:Y:S02]  /*0d40*/  LDC R8, c[0x0][0x580] ;  /* 0x00016000ff087b82 */ /* 0x000ea40000000800 */
.L_x_8:
[----:B------:R-:W-:Y:S02]  /*0d50*/  ULDC.64 UR4, c[0x0][0x5a0] ;  /* 0x0001680000047ab9 */ /* 0x000fe40000000a00 */
[----:B------:R-:W-:-:S04]  /*0d60*/  ISETP.NE.U32.AND P0, PT, RZ, UR4, PT ;  /* 0x00000004ff007c0c */ /* 0x000fc8000bf05070 */
[----:B------:R-:W-:-:S13]  /*0d70*/  ISETP.NE.AND.EX P0, PT, RZ, UR5, PT, P0 ;  /* 0x00000005ff007c0c */ /* 0x000fda000bf05300 */
[----:B------:R-:W-:Y:S05]  /*0d80*/  @!P0 BRA `(.L_x_10) ;  /* 0x00000000001c8947 */ /* 0x000fea0003800000 */
[----:B------:R-:W3:Y:S02]  /*0d90*/  LDC.64 R10, c[0x0][0x5a0] ;  /* 0x00016800ff0a7b82 */ /* 0x000ee40000000a00 */
[----:B---3--:R-:W3:Y:S02]  /*0da0*/  LDG.E.64 R10, desc[UR18][R10.64] ;  /* 0x000000120a0a7981 */ /* 0x008ee4000c1e1b00 */
[----:B---3--:R-:W-:-:S04]  /*0db0*/  ISETP.NE.U32.AND P0, PT, R10, RZ, PT ;  /* 0x000000ff0a00720c */ /* 0x008fc80003f05070 */
[----:B------:R-:W-:-:S13]  /*0dc0*/  ISETP.NE.AND.EX P0, PT, R11, RZ, PT, P0 ;  /* 0x000000ff0b00720c */ /* 0x000fda0003f05300 */
[----:B------:R-:W-:Y:S05]  /*0dd0*/  @!P0 BRA `(.L_x_10) ;  /* 0x0000000000088947 */ /* 0x000fea0003800000 */
[----:B01----:R0:W5:Y:S01]  /*0de0*/  LD.E R9, desc[UR18][R10.64] ;  /* 0x000000120a097980 */ /* 0x003162000c101900 */
[----:B------:R-:W-:Y:S05]  /*0df0*/  BRA `(.L_x_11) ;  /* 0x0000000000207947 */ /* 0x000fea0003800000 */
.L_x_10:
[----:B------:R-:W-:Y:S02]  /*0e00*/  ULDC.64 UR4, c[0x0][0x590] ;  /* 0x0001640000047ab9 */ /* 0x000fe40000000a00 */
[----:B------:R-:W-:-:S04]  /*0e10*/  ISETP.NE.U32.AND P0, PT, RZ, UR4, PT ;  /* 0x00000004ff007c0c */ /* 0x000fc8000bf05070 */
[----:B------:R-:W-:-:S13]  /*0e20*/  ISETP.NE.AND.EX P0, PT, RZ, UR5, PT, P0 ;  /* 0x00000005ff007c0c */ /* 0x000fda000bf05300 */
[----:B------:R-:W-:Y:S05]  /*0e30*/  @!P0 BRA `(.L_x_12) ;  /* 0x00000000000c8947 */ /* 0x000fea0003800000 */
[----:B------:R-:W0:Y:S02]  /*0e40*/  LDC.64 R10, c[0x0][0x590] ;  /* 0x00016400ff0a7b82 */ /* 0x000e240000000a00 */
[----:B01----:R1:W5:Y:S01]  /*0e50*/  LDG.E R9, desc[UR18][R10.64] ;  /* 0x000000120a097981 */ /* 0x003362000c1e1900 */
[----:B------:R-:W-:Y:S05]  /*0e60*/  BRA `(.L_x_11) ;  /* 0x0000000000047947 */ /* 0x000fea0003800000 */
.L_x_12:
[----:B01----:R-:W3:Y:S02]  /*0e70*/  LDC R9, c[0x0][0x584] ;  /* 0x00016100ff097b82 */ /* 0x003ee40000000800 */
.L_x_11:
[----:B------:R-:W-:-:S13]  /*0e80*/  LOP3.LUT P0, RZ, R12, 0xff, RZ, 0xc0, !PT ;  /* 0x000000ff0cff7812 */ /* 0x000fda000780c0ff */
[----:B------:R-:W-:Y:S05]  /*0e90*/  @!P0 EXIT ;  /* 0x000000000000894d */ /* 0x000fea0003800000 */
[----:B------:R-:W-:Y:S01]  /*0ea0*/  ULDC UR4, c[0x0][0x28c] ;  /* 0x0000a30000047ab9 */ /* 0x000fe20000000800 */
[----:B------:R-:W-:Y:S01]  /*0eb0*/  LOP3.LUT R138, R4, 0x1, RZ, 0xfc, !PT ;  /* 0x00000001048a7812 */ /* 0x000fe200078efcff */
[----:B------:R-:W-:-:S04]  /*0ec0*/  UIADD3 UR4, UR4, 0x3f, URZ ;  /* 0x0000003f04047890 */ /* 0x000fc8000fffe03f */
[----:B------:R-:W-:-:S04]  /*0ed0*/  USHF.R.S32.HI UR5, URZ, 0x1f, UR4 ;  /* 0x0000001f3f057899 */ /* 0x000fc80008011404 */
[----:B------:R-:W-:-:S03]  /*0ee0*/  ULEA.HI UR5, UR5, UR4, URZ, 0x6 ;  /* 0x0000000405057291 */ /* 0x000fc6000f8f303f */
[----:B------:R-:W-:Y:S01]  /*0ef0*/  UMOV UR4, URZ ;  /* 0x0000003f00047c82 */ /* 0x000fe20008000000 */
[----:B------:R-:W-:-:S03]  /*0f00*/  USHF.R.S32.HI UR9, URZ, 0x6, UR5 ;  /* 0x000000063f097899 */ /* 0x000fc60008011405 */
[----:B------:R-:W-:-:S09]  /*0f10*/  UMOV UR5, URZ ;  /* 0x0000003f00057c82 */ /* 0x000fd20008000000 */
.L_x_165:
[----:B01----:R-:W-:Y:S01]  /*0f20*/  LOP3.LUT R10, R0, 0x80, RZ, 0xc0, !PT ;  /* 0x00000080000a7812 */ /* 0x003fe200078ec0ff */
[----:B------:R-:W0:Y:S01]  /*0f30*/  S2UR UR13, SR_CgaCtaId ;  /* 0x00000000000d79c3 */ /* 0x000e220000008800 */
[----:B------:R-:W-:Y:S01]  /*0f40*/  UMOV UR12, 0x400 ;  /* 0x00000400000c7882 */ /* 0x000fe20000000000 */
[----:B------:R-:W-:Y:S01]  /*0f50*/  UMOV UR6, URZ ;  /* 0x0000003f00067c82 */ /* 0x000fe20008000000 */
[----:B------:R-:W-:Y:S01]  /*0f60*/  SHF.R.U32.HI R10, RZ, 0x7, R10 ;  /* 0x00000007ff0a7819 */ /* 0x000fe2000001160a */
[----:B------:R-:W-:Y:S01]  /*0f70*/  UMOV UR7, URZ ;  /* 0x0000003f00077c82 */ /* 0x000fe20008000000 */
[----:B------:R-:W-:Y:S01]  /*0f80*/  UMOV UR16, UR5 ;  /* 0x0000000500107c82 */ /* 0x000fe20008000000 */
[----:B------:R-:W-:Y:S02]  /*0f90*/  CS2R R14, SRZ ;  /* 0x00000000000e7805 */ /* 0x000fe4000001ff00 */
[----:B------:R-:W-:Y:S01]  /*0fa0*/  CS2R R12, SRZ ;  /* 0x00000000000c7805 */ /* 0x000fe2000001ff00 */
[----:B------:R-:W1:Y:S01]  /*0fb0*/  LDC R11, c[0x0][0x28c] ;  /* 0x0000a300ff0b7b82 */ /* 0x000e620000000800 */
[----:B------:R-:W4:Y:S01]  /*0fc0*/  SHFL.IDX PT, R10, R10, RZ, 0x1f ;  /* 0x00001fff0a0a7589 */ /* 0x000f2200000e0000 */
[----:B------:R-:W-:-:S02]  /*0fd0*/  CS2R R16, SRZ ;  /* 0x0000000000107805 */ /* 0x000fc4000001ff00 */
[----:B------:R-:W-:Y:S02]  /*0fe0*/  CS2R R18, SRZ ;  /* 0x0000000000127805 */ /* 0x000fe4000001ff00 */
[----:B------:R-:W-:Y:S02]  /*0ff0*/  CS2R R20, SRZ ;  /* 0x0000000000147805 */ /* 0x000fe4000001ff00 */
[----:B------:R-:W-:Y:S02]  /*1000*/  CS2R R22, SRZ ;  /* 0x0000000000167805 */ /* 0x000fe4000001ff00 */
[----:B------:R-:W-:Y:S02]  /*1010*/  CS2R R88, SRZ ;  /* 0x0000000000587805 */ /* 0x000fe4000001ff00 */
[----:B------:R-:W-:Y:S02]  /*1020*/  CS2R R90, SRZ ;  /* 0x00000000005a7805 */ /* 0x000fe4000001ff00 */
        /* <DEDUP_REMOVED lines=16> */
[----:B-1----:R-:W-:Y:S02]  /*1130*/  ISETP.GE.AND P0, PT, R11, 0x1, PT ;  /* 0x000000010b00780c */ /* 0x002fe40003f06270 */
[----:B------:R-:W-:Y:S02]  /*1140*/  CS2R R124, SRZ ;  /* 0x00000000007c7805 */ /* 0x000fe4000001ff00 */
[----:B----4-:R-:W-:-:S02]  /*1150*/  R2UR UR8, R10 ;  /* 0x000000000a0872ca */ /* 0x010fc400000e0000 */
[----:B------:R-:W-:Y:S02]  /*1160*/  CS2R R126, SRZ ;  /* 0x00000000007e7805 */ /* 0x000fe4000001ff00 */
[----:B------:R-:W-:Y:S02]  /*1170*/  CS2R R128, SRZ ;  /* 0x0000000000807805 */ /* 0x000fe4000001ff00 */
[----:B------:R-:W-:Y:S02]  /*1180*/  CS2R R130, SRZ ;  /* 0x0000000000827805 */ /* 0x000fe4000001ff00 */
[----:B------:R-:W-:Y:S02]  /*1190*/  CS2R R132, SRZ ;  /* 0x0000000000847805 */ /* 0x000fe4000001ff00 */
[----:B------:R-:W-:Y:S02]  /*11a0*/  CS2R R134, SRZ ;  /* 0x0000000000867805 */ /* 0x000fe4000001ff00 */
[----:B------:R-:W-:Y:S01]  /*11b0*/  CS2R R136, SRZ ;  /* 0x0000000000887805 */ /* 0x000fe2000001ff00 */
[----:B------:R-:W-:Y:S01]  /*11c0*/  IMAD.MOV.U32 R139, RZ, RZ, RZ ;  /* 0x000000ffff8b7224 */ /* 0x000fe200078e00ff */
[----:B------:R-:W-:Y:S01]  /*11d0*/  CS2R R24, SRZ ;  /* 0x0000000000187805 */ /* 0x000fe2000001ff00 */
[----:B------:R-:W-:Y:S01]  /*11e0*/  IMAD.MOV.U32 R141, RZ, RZ, RZ ;  /* 0x000000ffff8d7224 */ /* 0x000fe200078e00ff */
[----:B---3--:R-:W-:Y:S01]  /*11f0*/  CS2R R26, SRZ ;  /* 0x00000000001a7805 */ /* 0x008fe2000001ff00 */
[----:B------:R-:W-:Y:S01]  /*1200*/  IMAD.U32 R142, RZ, RZ, UR4 ;  /* 0x00000004ff8e7e24 */ /* 0x000fe2000f8e00ff */
[----:B------:R-:W-:Y:S01]  /*1210*/  CS2R R28, SRZ ;  /* 0x00000000001c7805 */ /* 0x000fe2000001ff00 */
[----:B------:R-:W-:Y:S01]  /*1220*/  ULEA.HI UR10, UR8, UR8, URZ, 0x1 ;  /* 0x00000008080a7291 */ /* 0x000fe2000f8f083f */
[----:B------:R-:W-:-:S02]  /*1230*/  CS2R R30, SRZ ;  /* 0x00000000001e7805 */ /* 0x000fc4000001ff00 */
[----:B------:R-:W-:Y:S02]  /*1240*/  CS2R R32, SRZ ;  /* 0x0000000000207805 */ /* 0x000fe4000001ff00 */
[----:B------:R-:W-:Y:S01]  /*1250*/  CS2R R34, SRZ ;  /* 0x0000000000227805 */ /* 0x000fe2000001ff00 */
[----:B------:R-:W-:Y:S01]  /*1260*/  ULOP3.LUT UR11, UR10, 0xffffe, URZ, 0xc0, !UPT ;  /* 0x000ffffe0a0b7892 */ /* 0x000fe2000f8ec03f */
[----:B------:R-:W-:Y:S01]  /*1270*/  CS2R R36, SRZ ;  /* 0x0000000000247805 */ /* 0x000fe2000001ff00 */
[----:B0-----:R-:W-:Y:S01]  /*1280*/  ULEA UR10, UR13, UR12, 0x18 ;  /* 0x0000000c0d0a7291 */ /* 0x001fe2000f8ec03f */
[----:B------:R-:W-:Y:S01]  /*1290*/  CS2R R38, SRZ ;  /* 0x0000000000267805 */ /* 0x000fe2000001ff00 */
[----:B------:R-:W-:Y:S01]  /*12a0*/  UIADD3 UR11, UR8, -UR11, URZ ;  /* 0x8000000b080b7290 */ /* 0x000fe2000fffe03f */
[----:B------:R-:W-:Y:S02]  /*12b0*/  CS2R R40, SRZ ;  /* 0x0000000000287805 */ /* 0x000fe4000001ff00 */
[----:B------:R-:W-:Y:S01]  /*12c0*/  CS2R R42, SRZ ;  /* 0x00000000002a7805 */ /* 0x000fe2000001ff00 */
[----:B------:R-:W-:Y:S01]  /*12d0*/  UMOV UR8, URZ ;  /* 0x0000003f00087c82 */ /* 0x000fe20008000000 */
[----:B------:R-:W-:Y:S01]  /*12e0*/  ULEA UR11, UR11, UR10, 0xc ;  /* 0x0000000a0b0b7291 */ /* 0x000fe2000f8e603f */
[----:B------:R-:W-:-:S02]  /*12f0*/  CS2R R44, SRZ ;  /* 0x00000000002c7805 */ /* 0x000fc4000001ff00 */
[----:B------:R-:W-:Y:S02]  /*1300*/  CS2R R46, SRZ ;  /* 0x00000000002e7805 */ /* 0x000fe4000001ff00 */
[----:B------:R-:W-:Y:S01]  /*1310*/  CS2R R48, SRZ ;  /* 0x0000000000307805 */ /* 0x000fe2000001ff00 */
[----:B------:R-:W-:Y:S01]  /*1320*/  UIADD3 UR11, UR11, 0x100, URZ ;  /* 0x000001000b0b7890 */ /* 0x000fe2000fffe03f */
[----:B------:R-:W-:Y:S02]  /*1330*/  CS2R R50, SRZ ;  /* 0x0000000000327805 */ /* 0x000fe4000001ff00 */
[----:B------:R-:W-:Y:S02]  /*1340*/  CS2R R52, SRZ ;  /* 0x0000000000347805 */ /* 0x000fe4000001ff00 */
[----:B------:R-:W-:Y:S01]  /*1350*/  CS2R R54, SRZ ;  /* 0x0000000000367805 */ /* 0x000fe2000001ff00 */
[----:B------:R-:W-:Y:S01]  /*1360*/  USHF.R.U32.HI UR11, URZ, 0x4, UR11 ;  /* 0x000000043f0b7899 */ /* 0x000fe2000801160b */
[----:B------:R-:W-:-:S02]  /*1370*/  CS2R R56, SRZ ;  /* 0x0000000000387805 */ /* 0x000fc4000001ff00 */
[----:B------:R-:W-:Y:S02]  /*1380*/  CS2R R58, SRZ ;  /* 0x00000000003a7805 */ /* 0x000fe4000001ff00 */
[----:B------:R-:W-:Y:S01]  /*1390*/  CS2R R60, SRZ ;  /* 0x00000000003c7805 */ /* 0x000fe2000001ff00 */
[----:B------:R-:W-:Y:S01]  /*13a0*/  ULOP3.LUT UR11, UR11, 0x3fff, URZ, 0xc0, !UPT ;  /* 0x00003fff0b0b7892 */ /* 0x000fe2000f8ec03f */
        /* <DEDUP_REMOVED lines=12> */
[----:B------:R-:W-:Y:S01]  /*1470*/  CS2R R86, SRZ ;  /* 0x0000000000567805 */ /* 0x000fe2000001ff00 */
[----:B------:R-:W-:Y:S06]  /*1480*/  @!P0 BRA `(.L_x_13) ;  /* 0x0000000800308947 */ /* 0x000fec0003800000 */
[----:B------:R-:W-:-:S13]  /*1490*/  ISETP.NE.AND P1, PT, R138, 0x3, PT ;  /* 0x000000038a00780c */ /* 0x000fda0003f25270 */
[----:B------:R-:W-:Y:S05]  /*14a0*/  @!P1 BRA `(.L_x_14) ;  /* 0x0000000000049947 */ /* 0x000fea0003800000 */
[----:B------:R-:W-:Y:S01]  /*14b0*/  BPT.TRAP 0x1 ;  /* 0x000000040000795c */ /* 0x000fe20000300000 */
.L_x_14:
[----:B------:R-:W-:Y:S01]  /*14c0*/  ULEA UR6, UR5, UR10, 0x3 ;  /* 0x0000000a05067291 */ /* 0x000fe2000f8e183f */
[----:B------:R-:W-:-:S05]  /*14d0*/  IMAD.U32 R10, RZ, RZ, UR4 ;  /* 0x00000004ff0a7e24 */ /* 0x000fca000f8e00ff */
[----:B------:R-:W-:-:S04]  /*14e0*/  SHF.L.U32 R10, R10, 0x1f, RZ ;  /* 0x0000001f0a0a7819 */ /* 0x000fc800000006ff */
[----:B------:R0:W1:Y:S01]  /*14f0*/  SYNCS.PHASECHK.TRANS64.TRYWAIT P0, [UR6], R10 ;  /* 0x0000000aff0075a7 */ /* 0x0000620008000146 */
[----:B------:R-:W-:Y:S05]  /*1500*/  @!P1 BRA `(.L_x_15) ;  /* 0x0000000000049947 */ /* 0x000fea0003800000 */
[----:B------:R-:W-:Y:S01]  /*1510*/  BPT.TRAP 0x1 ;  /* 0x000000040000795c */ /* 0x000fe20000300000 */
.L_x_15:
[----:B-1----:R-:W-:Y:S05]  /*1520*/  @P0 BRA `(.L_x_16) ;  /* 0x0000000000080947 */ /* 0x002fea0003800000 */
[----:B------:R-:W1:Y:S02]  /*1530*/  SYNCS.PHASECHK.TRANS64.TRYWAIT P0, [UR6], R10 ;  /* 0x0000000aff0075a7 */ /* 0x000e640008000146 */
[----:B-1----:R-:W-:Y:S05]  /*1540*/  @!P0 BRA `(.L_x_17) ;  /* 0x0000007800fc8947 */ /* 0x002fea0003800000 */
.L_x_16:
[----:B------:R-:W-:Y:S01]  /*1550*/  UIADD3 UR6, UR10, 0x8100, URZ ;  /* 0x000081000a067890 */ /* 0x000fe2000fffe03f */
[----:B------:R-:W-:Y:S01]  /*1560*/  WARPGROUP.ARRIVE ;  /* 0x00000000000079c5 */ /* 0x000fe20000000000 */
[----:B------:R-:W-:Y:S01]  /*1570*/  ULOP3.LUT UR12, UR11, 0x10000, URZ, 0xfc, !UPT ;  /* 0x000100000b0c7892 */ /* 0x000fe2000f8efc3f */
[----:B------:R-:W-:Y:S01]  /*1580*/  CS2R R14, SRZ ;  /* 0x00000000000e7805 */ /* 0x000fe2000001ff00 */
[----:B------:R-:W-:Y:S01]  /*1590*/  USHF.R.U32.HI UR6, URZ, 0x4, UR6 ;  /* 0x000000043f067899 */ /* 0x000fe20008011606 */
[----:B------:R-:W-:Y:S01]  /*15a0*/  CS2R R12, SRZ ;  /* 0x00000000000c7805 */ /* 0x000fe2000001ff00 */
[----:B------:R-:W-:Y:S01]  /*15b0*/  ULEA UR12, UR5, UR12, 0x9 ;  /* 0x0000000c050c7291 */ /* 0x000fe2000f8e483f */
[----:B------:R-:W-:Y:S01]  /*15c0*/  CS2R R16, SRZ ;  /* 0x0000000000107805 */ /* 0x000fe2000001ff00 */
[----:B------:R-:W-:Y:S01]  /*15d0*/  ULOP3.LUT UR6, UR6, 0x3fff, URZ, 0xc0, !UPT ;  /* 0x00003fff06067892 */ /* 0x000fe2000f8ec03f */
[----:B------:R-:W-:Y:S01]  /*15e0*/  CS2R R18, SRZ ;  /* 0x0000000000127805 */ /* 0x000fe2000001ff00 */
[----:B------:R-:W-:Y:S01]  /*15f0*/  UMOV UR13, 0x80000020 ;  /* 0x80000020000d7882 */ /* 0x000fe20000000000 */
[----:B------:R-:W-:Y:S01]  /*1600*/  UMOV UR15, 0x80000020 ;  /* 0x80000020000f7882 */ /* 0x000fe20000000000 */
[----:B------:R-:W-:Y:S01]  /*1610*/  ULOP3.LUT UR6, UR6, 0x10000, URZ, 0xfc, !UPT ;  /* 0x0001000006067892 */ /* 0x000fe2000f8efc3f */
[----:B------:R-:W-:Y:S01]  /*1620*/  CS2R R20, SRZ ;  /* 0x0000000000147805 */ /* 0x000fe2000001ff00 */
[----:B------:R-:W-:Y:S01]  /*1630*/  ULDC UR7, c[0x0][0x50c] ;  /* 0x0001430000077ab9 */ /* 0x000fe20000000800 */
[----:B------:R-:W-:Y:S01]  /*1640*/  CS2R R22, SRZ ;  /* 0x0000000000167805 */ /* 0x000fe2000001ff00 */
[----:B------:R-:W-:Y:S01]  /*1650*/  ULEA UR14, UR5, UR6, 0x9 ;  /* 0x00000006050e7291 */ /* 0x000fe2000f8e483f */
[----:B------:R-:W-:Y:S01]  /*1660*/  CS2R R88, SRZ ;  /* 0x0000000000587805 */ /* 0x000fe2000001ff00 */
[----:B------:R-:W-:Y:S01]  /*1670*/  UISETP.NE.AND UP0, UPT, UR7, 0x2, UPT ;  /* 0x000000020700788c */ /* 0x000fe2000bf05270 */
[----:B------:R-:W-:Y:S01]  /*1680*/  CS2R R90, SRZ ;  /* 0x00000000005a7805 */ /* 0x000fe2000001ff00 */
[----:B------:R-:W-:Y:S01]  /*1690*/  UMOV UR6, 0x2 ;  /* 0x0000000200067882 */ /* 0x000fe20000000000 */
[----:B------:R-:W-:Y:S01]  /*16a0*/  CS2R R92, SRZ ;  /* 0x00000000005c7805 */ /* 0x000fe2000001ff00 */
[----:B------:R-:W-:Y:S01]  /*16b0*/  USEL UR7, URZ, 0x1, UP0 ;  /* 0x000000013f077887 */ /* 0x000fe20008000000 */
[----:B------:R-:W-:-:S02]  /*16c0*/  CS2R R94, SRZ ;  /* 0x00000000005e7805 */ /* 0x000fc4000001ff00 */
[----:B------:R-:W-:Y:S01]  /*16d0*/  CS2R R96, SRZ ;  /* 0x0000000000607805 */ /* 0x000fe2000001ff00 */
[----:B------:R-:W-:Y:S01]  /*16e0*/  QGMMA.64x128x32.F32.E5M2.E5M2 R24, gdesc[UR12], RZ, !UPT ;  /* 0x01e000000c1879f3 */ /* 0x000fe2000c7038ff */
[----:B------:R-:W-:Y:S01]  /*16f0*/  UIADD3 UR12, UR12, 0x2, URZ ;  /* 0x000000020c0c7890 */ /* 0x000fe2000fffe03f */
[----:B------:R-:W-:Y:S02]  /*1700*/  CS2R R98, SRZ ;  /* 0x0000000000627805 */ /* 0x000fe4000001ff00 */
[----:B------:R-:W-:Y:S01]  /*1710*/  ISETP.NE.AND P0, PT, RZ, UR7, PT ;  /* 0x00000007ff007c0c */ /* 0x000fe2000bf05270 */
[----:B------:R-:W-:Y:S01]  /*1720*/  UIADD3 UR14, UR14, 0x2, URZ ;  /* 0x000000020e0e7890 */ /* 0x000fe2000fffe03f */
[----:B------:R-:W-:Y:S01]  /*1730*/  CS2R R100, SRZ ;  /* 0x0000000000647805 */ /* 0x000fe2000001ff00 */
[----:B------:R-:W-:Y:S01]  /*1740*/  UMOV UR13, 0x80000020 ;  /* 0x80000020000d7882 */ /* 0x000fe20000000000 */
[----:B------:R-:W-:Y:S01]  /*1750*/  UMOV UR15, 0x80000020 ;  /* 0x80000020000f7882 */ /* 0x000fe20000000000 */
        /* <DEDUP_REMOVED lines=17> */
[----:B------:R-:W-:Y:S01]  /*1870*/  CS2R R136, SRZ ;  /* 0x0000000000887805 */ /* 0x000fe2000001ff00 */
[----:B------:R-:W-:Y:S02]  /*1880*/  IMAD.MOV.U32 R139, RZ, RZ, RZ ;  /* 0x000000ffff8b7224 */ /* 0x000fe400078e00ff */
[----:B------:R-:W-:Y:S01]  /*1890*/  IMAD.MOV.U32 R141, RZ, RZ, RZ ;  /* 0x000000ffff8d7224 */ /* 0x000fe200078e00ff */
[----:B------:R-:W-:Y:S01]  /*18a0*/  QGMMA.64x128x32.F32.E5M2.E5M2 R24, gdesc[UR12], R24, gsb0 ;  /* 0x01e000000c1879f3 */ /* 0x000fe20008003818 */
[----:B------:R-:W-:Y:S05]  /*18b0*/  @!P0 BRA `(.L_x_18) ;  /* 0x0000000400088947 */ /* 0x000fea0003800000 */
[----:B------:R-:W-:Y:S02]  /*18c0*/  WARPGROUP.DEPBAR.LE gsb0, 0x0 ;  /* 0x00008000000079c5 */ /* 0x000fe40000010000 */
[----:B------:R-:W-:-:S01]  /*18d0*/  FADD R141, RZ, R24 ;  /* 0x00000018ff8d7221 */ /* 0x000fc20000000000 */
[----:B------:R-:W-:Y:S01]  /*18e0*/  FADD R136, RZ, R25 ;  /* 0x00000019ff887221 */ /* 0x000fe20000000000 */
        /* <DEDUP_REMOVED lines=62> */
[----:B------:R-:W-:-:S06]  /*1cd0*/  UMOV UR6, URZ ;  /* 0x0000003f00067c82 */ /* 0x000fcc0008000000 */
.L_x_18:
[----:B------:R-:W-:-:S04]  /*1ce0*/  UIADD3 UR16, UR5, 0x1, URZ ;  /* 0x0000000105107890 */ /* 0x000fc8000fffe03f */
[----:B------:R-:W-:-:S04]  /*1cf0*/  UISETP.NE.AND UP0, UPT, UR16, 0x4, UPT ;  /* 0x000000041000788c */ /* 0x000fc8000bf05270 */
[----:B------:R-:W-:Y:S02]  /*1d00*/  USEL UR8, URZ, 0x1, UP0 ;  /* 0x000000013f087887 */ /* 0x000fe40008000000 */
[----:B------:R-:W-:Y:S02]  /*1d10*/  USEL UR16, UR16, URZ, UP0 ;  /* 0x0000003f10107287 */ /* 0x000fe40008000000 */
[----:B------:R-:W-:-:S06]  /*1d20*/  ULOP3.LUT UR8, UR4, UR8, URZ, 0x3c, !UPT ;  /* 0x0000000804087292 */ /* 0x000fcc000f8e3c3f */
[----:B------:R-:W-:Y:S01]  /*1d30*/  IMAD.U32 R142, RZ, RZ, UR8 ;  /* 0x00000008ff8e7e24 */ /* 0x000fe2000f8e00ff */
[----:B------:R-:W-:-:S06]  /*1d40*/  UMOV UR8, 0x1 ;  /* 0x0000000100087882 */ /* 0x000fcc0000000000 */
.L_x_13:
[----:B------:R-:W-:-:S04]  /*1d50*/  UISETP.LT.AND UP0, UPT, UR9, 0x1, UPT ;  /* 0x000000010900788c */ /* 0x000fc8000bf01270 */
[----:B------:R-:W-:-:S04]  /*1d60*/  USEL UR12, UR9, 0x1, UP0 ;  /* 0x00000001090c7887 */ /* 0x000fc80008000000 */
[----:B------:R-:W-:-:S04]  /*1d70*/  UIADD3 UR12, UR9, -UR12, URZ ;  /* 0x8000000c090c7290 */ /* 0x000fc8000fffe03f */
[----:B------:R-:W-:-:S06]  /*1d80*/  UISETP.GE.AND UP0, UPT, UR12, 0x1, UPT ;  /* 0x000000010c00788c */ /* 0x000fcc000bf06270 */
[----:B------:R-:W-:-:S13]  /*1d90*/  PLOP3.LUT P0, PT, PT, PT, UP0, 0x80, 0x0 ;  /* 0x000000000000781c */ /* 0x000fda0003f0f008 */
[----:B------:R-:W-:Y:S05]  /*1da0*/  @!P0 BRA `(.L_x_19) ;  /* 0x0000000800048947 */ /* 0x000fea0003800000 */
[----:B01----:R-:W-:Y:S01]  /*1db0*/  IMAD.U32 R10, RZ, RZ, UR12 ;  /* 0x0000000cff0a7e24 */ /* 0x003fe2000f8e00ff */
[----:B------:R-:W-:Y:S01]  /*1dc0*/  UMOV UR17, UR5 ;  /* 0x0000000500117c82 */ /* 0x000fe20008000000 */
[----:B------:R-:W-:-:S05]  /*1dd0*/  ULDC UR20, c[0x0][0x50c] ;  /* 0x0001430000147ab9 */ /* 0x000fca0000000800 */
.L_x_27:
[----:B------:R-:W-:-:S13]  /*1de0*/  ISETP.NE.AND P1, PT, R138, 0x3, PT ;  /* 0x000000038a00780c */ /* 0x000fda0003f25270 */
[----:B01----:R-:W-:Y:S05]  /*1df0*/  @!P1 BRA `(.L_x_20) ;  /* 0x0000000000049947 */ /* 0x003fea0003800000 */
[----:B------:R-:W-:Y:S01]  /*1e00*/  BPT.TRAP 0x1 ;  /* 0x000000040000795c */ /* 0x000fe20000300000 */
.L_x_20:
[----:B------:R-:W0:Y:S01]  /*1e10*/  S2UR UR12, SR_CgaCtaId ;  /* 0x00000000000c79c3 */ /* 0x000e220000008800 */
[----:B------:R-:W-:Y:S01]  /*1e20*/  UMOV UR10, 0x400 ;  /* 0x00000400000a7882 */ /* 0x000fe20000000000 */
[----:B------:R-:W-:Y:S01]  /*1e30*/  SHF.L.U32 R11, R142, 0x1f, RZ ;  /* 0x0000001f8e0b7819 */ /* 0x000fe200000006ff */
[----:B0-----:R-:W-:-:S04]  /*1e40*/  ULEA UR10, UR12, UR10, 0x18 ;  /* 0x0000000a0c0a7291 */ /* 0x001fc8000f8ec03f */
[----:B------:R-:W-:-:S09]  /*1e50*/  ULEA UR12, UR16, UR10, 0x3 ;  /* 0x0000000a100c7291 */ /* 0x000fd2000f8e183f */
[----:B------:R0:W1:Y:S01]  /*1e60*/  SYNCS.PHASECHK.TRANS64.TRYWAIT P0, [UR12], R11 ;  /* 0x0000000bff0075a7 */ /* 0x000062000800014c */
[----:B------:R-:W-:Y:S05]  /*1e70*/  @!P1 BRA `(.L_x_21) ;  /* 0x0000000000049947 */ /* 0x000fea0003800000 */
[----:B------:R-:W-:Y:S01]  /*1e80*/  BPT.TRAP 0x1 ;  /* 0x000000040000795c */ /* 0x000fe20000300000 */
.L_x_21:
[----:B-1----:R-:W-:Y:S05]  /*1e90*/  @P0 BRA `(.L_x_22) ;  /* 0x0000000000080947 */ /* 0x002fea0003800000 */
[----:B------:R-:W1:Y:S02]  /*1ea0*/  SYNCS.PHASECHK.TRANS64.TRYWAIT P0, [UR12], R11 ;  /* 0x0000000bff0075a7 */ /* 0x000e64000800014c */
[----:B-1----:R-:W-:Y:S05]  /*1eb0*/  @!P0 BRA `(.L_x_23) ;  /* 0x0000007000b88947 */ /* 0x002fea0003800000 */
.L_x_22:
[----:B------:R-:W-:Y:S01]  /*1ec0*/  UIADD3 UR12, UR10, 0x8100, URZ ;  /* 0x000081000a0c7890 */ /* 0x000fe2000fffe03f */
[----:B------:R-:W-:Y:S01]  /*1ed0*/  WARPGROUP.ARRIVE ;  /* 0x00000000000079c5 */ /* 0x000fe20000000000 */
[----:B------:R-:W-:Y:S02]  /*1ee0*/  UISETP.NE.AND UP0, UPT, UR7, URZ, UPT ;  /* 0x0000003f0700728c */ /* 0x000fe4000bf05270 */
[----:B------:R-:W-:Y:S02]  /*1ef0*/  USHF.R.U32.HI UR12, URZ, 0x4, UR12 ;  /* 0x000000043f0c7899 */ /* 0x000fe4000801160c */
[----:B------:R-:W-:Y:S02]  /*1f00*/  USEL UR8, UR8, URZ, !UP0 ;  /* 0x0000003f08087287 */ /* 0x000fe4000c000000 */
[----:B------:R-:W-:Y:S02]  /*1f10*/  ULOP3.LUT UR7, UR12, 0x3fff, URZ, 0xc0, !UPT ;  /* 0x00003fff0c077892 */ /* 0x000fe4000f8ec03f */
[----:B------:R-:W-:-:S02]  /*1f20*/  ULOP3.LUT UR12, UR11, 0x10000, URZ, 0xfc, !UPT ;  /* 0x000100000b0c7892 */ /* 0x000fc4000f8efc3f */
[----:B------:R-:W-:Y:S02]  /*1f30*/  ULOP3.LUT UR7, UR7, 0x10000, URZ, 0xfc, !UPT ;  /* 0x0001000007077892 */ /* 0x000fe4000f8efc3f */
[----:B------:R-:W-:Y:S02]  /*1f40*/  UISETP.NE.U32.AND UP0, UPT, UR8, URZ, UPT ;  /* 0x0000003f0800728c */ /* 0x000fe4000bf05070 */
[----:B------:R-:W-:Y:S02]  /*1f50*/  ULEA UR12, UR16, UR12, 0x9 ;  /* 0x0000000c100c7291 */ /* 0x000fe4000f8e483f */
[----:B------:R-:W-:Y:S01]  /*1f60*/  ULEA UR14, UR16, UR7, 0x9 ;  /* 0x00000007100e7291 */ /* 0x000fe2000f8e483f */
[----:B------:R-:W-:Y:S01]  /*1f70*/  UMOV UR13, 0x80000020 ;  /* 0x80000020000d7882 */ /* 0x000fe20000000000 */
[----:B------:R-:W-:Y:S01]  /*1f80*/  UMOV UR15, 0x80000020 ;  /* 0x80000020000f7882 */ /* 0x000fe20000000000 */
[----:B------:R-:W-:-:S06]  /*1f90*/  UIADD3 UR6, UR6, 0x2, URZ ;  /* 0x0000000206067890 */ /* 0x000fcc000fffe03f */
[----:B------:R-:W-:Y:S01]  /*1fa0*/  QGMMA.64x128x32.F32.E5M2.E5M2 R24, gdesc[UR12], R24, UP0 ;  /* 0x01e000000c1879f3 */ /* 0x000fe2000bf03818 */
[----:B------:R-:W-:Y:S02]  /*1fb0*/  UIADD3 UR12, UR12, 0x2, URZ ;  /* 0x000000020c0c7890 */ /* 0x000fe4000fffe03f */
[----:B------:R-:W-:Y:S01]  /*1fc0*/  UIADD3 UR14, UR14, 0x2, URZ ;  /* 0x000000020e0e7890 */ /* 0x000fe2000fffe03f */
[----:B------:R-:W-:Y:S01]  /*1fd0*/  UMOV UR13, 0x80000020 ;  /* 0x80000020000d7882 */ /* 0x000fe20000000000 */
[----:B------:R-:W-:Y:S01]  /*1fe0*/  UMOV UR15, 0x80000020 ;  /* 0x80000020000f7882 */ /* 0x000fe20000000000 */
[----:B------:R-:W-:-:S04]  /*1ff0*/  UISETP.NE.AND UP0, UPT, UR6, UR20, UPT ;  /* 0x000000140600728c */ /* 0x000fc8000bf05270 */
[----:B------:R-:W-:-:S06]  /*2000*/  USEL UR7, URZ, 0x1, UP0 ;  /* 0x000000013f077887 */ /* 0x000fcc0008000000 */
[----:B------:R-:W-:Y:S01]  /*2010*/  ISETP.NE.AND P0, PT, RZ, UR7, PT ;  /* 0x00000007ff007c0c */ /* 0x000fe2000bf05270 */
[----:B------:R-:W-:Y:S03]  /*2020*/  QGMMA.64x128x32.F32.E5M2.E5M2 R24, gdesc[UR12], R24, gsb0 ;  /* 0x01e000000c1879f3 */ /* 0x000fe60008003818 */
[----:B------:R-:W-:-:S09]  /*2030*/  WARPGROUP.DEPBAR.LE gsb0, 0x1 ;  /* 0x00008000000079c5 */ /* 0x000fd20000010100 */
[----:B------:R-:W-:Y:S05]  /*2040*/  @!P0 BRA `(.L_x_24) ;  /* 0x0000000400088947 */ /* 0x000fea0003800000 */
[----:B------:R-:W-:Y:S02]  /*2050*/  WARPGROUP.DEPBAR.LE gsb0, 0x0 ;  /* 0x00008000000079c5 */ /* 0x000fe40000010000 */
[----:B------:R-:W-:-:S01]  /*2060*/  FADD R141, R24, R141 ;  /* 0x0000008d188d7221 */ /* 0x000fc20000000000 */
[----:B------:R-:W-:Y:S01]  /*2070*/  FADD R136, R25, R136 ;  /* 0x0000008819887221 */ /* 0x000fe20000000000 */
        /* <DEDUP_REMOVED lines=62> */
[----:B------:R-:W-:-:S06]  /*2460*/  UMOV UR6, URZ ;  /* 0x0000003f00067c82 */ /* 0x000fcc0008000000 */
.L_x_24:
[----:B------:R-:W-:Y:S05]  /*2470*/  @!P1 BRA `(.L_x_25) ;  /* 0x0000000000049947 */ /* 0x000fea0003800000 */
[----:B------:R-:W-:Y:S01]  /*2480*/  BPT.TRAP 0x1 ;  /* 0x000000040000795c */ /* 0x000fe20000300000 */
.L_x_25:
[----:B------:R-:W-:Y:S01]  /*2490*/  ULEA UR8, UR17, UR10, 0x3 ;  /* 0x0000000a11087291 */ /* 0x000fe2000f8e183f */
[----:B------:R-:W-:-:S03]  /*24a0*/  ISETP.GT.U32.AND P0, PT, R4, 0x1, PT ;  /* 0x000000010400780c */ /* 0x000fc60003f04070 */
[----:B------:R-:W-:-:S04]  /*24b0*/  UIADD3 UR8, UR8, 0x20, URZ ;  /* 0x0000002008087890 */ /* 0x000fc8000fffe03f */
[----:B------:R-:W-:-:S09]  /*24c0*/  UPRMT UR8, URZ, 0x654, UR8 ;  /* 0x000006543f087896 */ /* 0x000fd20008000008 */
[----:B------:R-:W-:Y:S01]  /*24d0*/  SYNCS.ARRIVE.TRANS64.RED.A1T0 RZ, [UR8], RZ ;  /* 0x000000ffffff79a7 */ /* 0x000fe20008100408 */
[----:B------:R-:W-:Y:S05]  /*24e0*/  @P0 BRA `(.L_x_26) ;  /* 0x0000000000040947 */ /* 0x000fea0003800000 */
[----:B------:R-:W-:Y:S01]  /*24f0*/  BPT.TRAP 0x1 ;  /* 0x000000040000795c */ /* 0x000fe20000300000 */
.L_x_26:
[----:B------:R-:W-:Y:S01]  /*2500*/  UIADD3 UR16, UR16, 0x1, URZ ;  /* 0x0000000110107890 */ /* 0x000fe2000fffe03f */
[C---:B------:R-:W-:Y:S01]  /*2510*/  ISETP.GT.AND P0, PT, R10.reuse, 0x1, PT ;  /* 0x000000010a00780c */ /* 0x040fe20003f04270 */
[----:B------:R-:W-:Y:S01]  /*2520*/  UIADD3 UR17, UR17, 0x1, URZ ;  /* 0x0000000111117890 */ /* 0x000fe2000fffe03f */
[----:B------:R-:W-:Y:S01]  /*2530*/  VIADD R10, R10, 0xffffffff ;  /* 0xffffffff0a0a7836 */ /* 0x000fe20000000000 */
[----:B------:R-:W-:Y:S02]  /*2540*/  UISETP.NE.AND UP0, UPT, UR16, 0x4, UPT ;  /* 0x000000041000788c */ /* 0x000fe4000bf05270 */
[----:B------:R-:W-:Y:S02]  /*2550*/  UISETP.NE.AND UP1, UPT, UR17, 0x4, UPT ;  /* 0x000000041100788c */ /* 0x000fe4000bf25270 */
[----:B------:R-:W-:Y:S02]  /*2560*/  USEL UR8, URZ, 0x1, UP0 ;  /* 0x000000013f087887 */ /* 0x000fe40008000000 */
[----:B------:R-:W-:-:S02]  /*2570*/  USEL UR16, UR16, URZ, UP0 ;  /* 0x0000003f10107287 */ /* 0x000fc40008000000 */
[----:B------:R-:W-:Y:S02]  /*2580*/  USEL UR17, UR17, URZ, UP1 ;  /* 0x0000003f11117287 */ /* 0x000fe40008800000 */
[----:B------:R-:W-:Y:S01]  /*2590*/  LOP3.LUT R142, R142, UR8, RZ, 0x3c, !PT ;  /* 0x000000088e8e7c12 */ /* 0x000fe2000f8e3cff */
[----:B------:R-:W-:Y:S01]  /*25a0*/  UMOV UR8, 0x1 ;  /* 0x0000000100087882 */ /* 0x000fe20000000000 */
[----:B------:R-:W-:Y:S08]  /*25b0*/  @P0 BRA `(.L_x_27) ;  /* 0xfffffff800080947 */ /* 0x000ff0000383ffff */
.L_x_19:
[----:B------:R-:W-:Y:S01]  /*25c0*/  UISETP.NE.AND UP0, UPT, UR6, URZ, UPT ;  /* 0x0000003f0600728c */ /* 0x000fe2000bf05270 */
[----:B01----:R-:W0:Y:S03]  /*25d0*/  LDC R10, c[0x0][0x28c] ;  /* 0x0000a300ff0a7b82 */ /* 0x003e260000000800 */
[----:B------:R-:W-:-:S06]  /*25e0*/  USEL UR6, URZ, 0x1, !UP0 ;  /* 0x000000013f067887 */ /* 0x000fcc000c000000 */
[----:B------:R-:W-:Y:S02]  /*25f0*/  ISETP.NE.AND P0, PT, RZ, UR6, PT ;  /* 0x00000006ff007c0c */ /* 0x000fe4000bf05270 */
[----:B0-----:R-:W-:-:S11]  /*2600*/  ISETP.GE.AND P1, PT, R10, 0x1, PT ;  /* 0x000000010a00780c */ /* 0x001fd60003f26270 */
[----:B------:R-:W-:Y:S05]  /*2610*/  @!P0 BRA `(.L_x_28) ;  /* 0x0000000400048947 */ /* 0x000fea0003800000 */
[----:B------:R-:W-:Y:S02]  /*2620*/  WARPGROUP.DEPBAR.LE gsb0, 0x0 ;  /* 0x00008000000079c5 */ /* 0x000fe40000010000 */
[----:B------:R-:W-:Y:S01]  /*2630*/  FADD R141, R24, R141 ;  /* 0x0000008d188d7221 */ /* 0x000fe20000000000 */
        /* <DEDUP_REMOVED lines=62> */
[----:B------:R-:W-:-:S07]  /*2a20*/  FADD R14, R14, R87 ;  /* 0x000000570e0e7221 */ /* 0x000fce0000000000 */
.L_x_28:
[----:B------:R-:W-:Y:S02]  /*2a30*/  WARPGROUP.DEPBAR.LE gsb0, 0x0 ;  /* 0x00008000000079c5 */ /* 0x000fe40000010000 */
[----:B------:R-:W-:Y:S05]  /*2a40*/  @!P1 BRA `(.L_x_29) ;  /* 0x0000000000389947 */ /* 0x000fea0003800000 */
[----:B------:R-:W-:-:S13]  /*2a50*/  ISETP.NE.AND P0, PT, R138, 0x3, PT ;  /* 0x000000038a00780c */ /* 0x000fda0003f05270 */
[----:B------:R-:W-:Y:S05]  /*2a60*/  @!P0 BRA `(.L_x_30) ;  /* 0x0000000000048947 */ /* 0x000fea0003800000 */
[----:B------:R-:W-:Y:S01]  /*2a70*/  BPT.TRAP 0x1 ;  /* 0x000000040000795c */ /* 0x000fe20000300000 */
.L_x_30:
[----:B------:R-:W-:Y:S01]  /*2a80*/  UISETP.LT.AND UP0, UPT, UR9, 0x1, UPT ;  /* 0x000000010900788c */ /* 0x000fe2000bf01270 */
[----:B------:R-:W-:-:S03]  /*2a90*/  ISETP.GT.U32.AND P0, PT, R4, 0x1, PT ;  /* 0x000000010400780c */ /* 0x000fc60003f04070 */
[----:B------:R-:W-:-:S04]  /*2aa0*/  USEL UR6, UR9, 0x1, UP0 ;  /* 0x0000000109067887 */ /* 0x000fc80008000000 */
[----:B------:R-:W-:-:S04]  /*2ab0*/  UIADD3 UR6, UR5, UR9, -UR6 ;  /* 0x0000000905067290 */ /* 0x000fc8000fffe806 */
[----:B------:R-:W-:-:S04]  /*2ac0*/  USHF.L.U32 UR6, UR6, 0x3, URZ ;  /* 0x0000000306067899 */ /* 0x000fc8000800063f */
[----:B------:R-:W-:-:S04]  /*2ad0*/  ULOP3.LUT UR6, UR6, 0x18, URZ, 0xc0, !UPT ;  /* 0x0000001806067892 */ /* 0x000fc8000f8ec03f */
[----:B------:R-:W-:-:S04]  /*2ae0*/  UIADD3 UR6, UR10, 0x20, UR6 ;  /* 0x000000200a067890 */ /* 0x000fc8000fffe006 */
[----:B------:R-:W-:-:S09]  /*2af0*/  UPRMT UR6, URZ, 0x654, UR6 ;  /* 0x000006543f067896 */ /* 0x000fd20008000006 */
[----:B------:R-:W-:Y:S01]  /*2b00*/  SYNCS.ARRIVE.TRANS64.RED.A1T0 RZ, [UR6], RZ ;  /* 0x000000ffffff79a7 */ /* 0x000fe20008100406 */
[----:B------:R-:W-:Y:S05]  /*2b10*/  @P0 BRA `(.L_x_29) ;  /* 0x0000000000040947 */ /* 0x000fea0003800000 */
[----:B------:R-:W-:Y:S01]  /*2b20*/  BPT.TRAP 0x1 ;  /* 0x000000040000795c */ /* 0x000fe20000300000 */
.L_x_29:
[----:B------:R-:W0:Y:S01]  /*2b30*/  LDC R26, c[0x0][0x288] ;  /* 0x0000a200ff1a7b82 */ /* 0x000e220000000800 */
[----:B------:R-:W-:Y:S01]  /*2b40*/  IMAD.SHL.U32 R6, R6, 0x80, RZ ;  /* 0x0000008006067824 */ /* 0x000fe200078e00ff */
[--C-:B------:R-:W-:Y:S01]  /*2b50*/  SHF.R.U32.HI R10, RZ, 0x2, R0.reuse ;  /* 0x00000002ff0a7819 */ /* 0x100fe20000011600 */
[----:B------:R-:W-:Y:S01]  /*2b60*/  IMAD.SHL.U32 R29, R7, 0x80, RZ ;  /* 0x00000080071d7824 */ /* 0x000fe200078e00ff */
[----:B------:R-:W-:Y:S01]  /*2b70*/  LOP3.LUT R24, R0, 0x60, RZ, 0xc0, !PT ;  /* 0x0000006000187812 */ /* 0x000fe200078ec0ff */
[----:B------:R-:W-:Y:S01]  /*2b80*/  ULDC UR6, c[0x0][0x284] ;  /* 0x0000a10000067ab9 */ /* 0x000fe20000000800 */
[----:B------:R-:W-:Y:S02]  /*2b90*/  SHF.R.U32.HI R25, RZ, 0x7, R0 ;  /* 0x00000007ff197819 */ /* 0x000fe40000011600 */
[----:B------:R-:W-:Y:S02]  /*2ba0*/  LOP3.LUT R11, R10, 0x7, RZ, 0xc0, !PT ;  /* 0x000000070a0b7812 */ /* 0x000fe400078ec0ff */
[----:B------:R-:W-:-:S02]  /*2bb0*/  SHF.R.U32.HI R24, RZ, 0x1, R24 ;  /* 0x00000001ff187819 */ /* 0x000fc40000011618 */
[----:B------:R-:W-:Y:S02]  /*2bc0*/  LOP3.LUT R10, R25, 0x1, RZ, 0xc0, !PT ;  /* 0x00000001190a7812 */ /* 0x000fe400078ec0ff */
[----:B------:R-:W-:Y:S02]  /*2bd0*/  IADD3 R27, RZ, -R24, -R11 ;  /* 0x80000018ff1b7210 */ /* 0x000fe40007ffe80b */
[----:B------:R-:W-:Y:S01]  /*2be0*/  LOP3.LUT R25, R0, 0x3, RZ, 0xc0, !PT ;  /* 0x0000000300197812 */ /* 0x000fe200078ec0ff */
[C---:B------:R-:W-:Y:S02]  /*2bf0*/  IMAD.SHL.U32 R28, R10.reuse, 0x40, RZ ;  /* 0x000000400a1c7824 */ /* 0x040fe400078e00ff */
[----:B------:R-:W-:-:S03]  /*2c00*/  IMAD R10, R10, -0x40, R27 ;  /* 0xffffffc00a0a7824 */ /* 0x000fc600078e021b */
[----:B------:R-:W-:Y:S01]  /*2c10*/  LOP3.LUT R11, R28, 0x40, R11, 0xe2, !PT ;  /* 0x000000401c0b7812 */ /* 0x000fe200078ee20b */
[----:B------:R-:W-:Y:S01]  /*2c20*/  IMAD.MOV.U32 R28, RZ, RZ, -0x1 ;  /* 0xffffffffff1c7424 */ /* 0x000fe200078e00ff */
[----:B0-----:R-:W-:Y:S01]  /*2c30*/  ISETP.GE.AND P0, PT, R6, R26, PT ;  /* 0x0000001a0600720c */ /* 0x001fe20003f06270 */
[----:B------:R-:W-:Y:S01]  /*2c40*/  IMAD R31, R25, -0x2, R26 ;  /* 0xfffffffe191f7824 */ /* 0x000fe200078e021a */
[----:B------:R-:W-:Y:S01]  /*2c50*/  IADD3 R34, -R29, UR6, R10 ;  /* 0x000000061d227c10 */ /* 0x000fe2000fffe10a */
[----:B------:R-:W-:Y:S01]  /*2c60*/  IMAD.WIDE R26, R7, 0x80, RZ ;  /* 0x00000080071a7825 */ /* 0x000fe200078e02ff */
[----:B------:R-:W-:-:S03]  /*2c70*/  ISETP.GE.OR P0, PT, R29, UR6, P0 ;  /* 0x000000061d007c0c */ /* 0x000fc60008706670 */
[----:B------:R-:W-:Y:S01]  /*2c80*/  IMAD.SHL.U32 R25, R0, 0x2, RZ ;  /* 0x0000000200197824 */ /* 0x000fe200078e00ff */
[----:B------:R-:W-:Y:S01]  /*2c90*/  LOP3.LUT R35, R26, R11, R24, 0xfe, !PT ;  /* 0x0000000b1a237212 */ /* 0x000fe200078efe18 */
[----:B------:R-:W-:-:S03]  /*2ca0*/  IMAD.IADD R29, R31, 0x1, -R6 ;  /* 0x000000011f1d7824 */ /* 0x000fc600078e0a06 */
[----:B------:R-:W-:-:S05]  /*2cb0*/  LOP3.LUT R24, R6, 0x6, R25, 0xf8, !PT ;  /* 0x0000000606187812 */ /* 0x000fca00078ef819 */
[----:B------:R-:W-:Y:S05]  /*2cc0*/  @P0 BRA `(.L_x_31) ;  /* 0x0000004400c00947 */ /* 0x000fea0003800000 */
[----:B------:R-:W0:Y:S01]  /*2cd0*/  LDC.64 R32, c[0x0][0x5c8] ;  /* 0x00017200ff207b82 */ /* 0x000e220000000a00 */
[----:B------:R-:W-:Y:S01]  /*2ce0*/  SHF.R.S32.HI R30, RZ, 0x1f, R5 ;  /* 0x0000001fff1e7819 */ /* 0x000fe20000011405 */
[----:B------:R-:W-:Y:S01]  /*2cf0*/  ULDC.64 UR6, c[0x0][0x5d0] ;  /* 0x0001740000067ab9 */ /* 0x000fe20000000a00 */
[----:B------:R-:W-:Y:S01]  /*2d00*/  SHF.R.S32.HI R25, RZ, 0x1f, R24 ;  /* 0x0000001fff197819 */ /* 0x000fe20000011418 */
[----:B------:R-:W-:Y:S02]  /*2d10*/  BSSY B0, `(.L_x_31) ;  /* 0x000046b000007945 */ /* 0x000fe40003800000 */
[----:B------:R-:W-:-:S04]  /*2d20*/  IMAD R6, R30, UR6, RZ ;  /* 0x000000061e067c24 */ /* 0x000fc8000f8e02ff */
[C---:B------:R-:W-:Y:S02]  /*2d30*/  IMAD R11, R5.reuse, UR7, R6 ;  /* 0x00000007050b7c24 */ /* 0x040fe4000f8e0206 */
[----:B------:R-:W-:Y:S01]  /*2d40*/  IMAD.WIDE.U32 R6, R5, UR6, R24 ;  /* 0x0000000605067c25 */ /* 0x000fe2000f8e0018 */
[----:B------:R-:W-:-:S03]  /*2d50*/  ULDC.64 UR6, c[0x0][0x5c0] ;  /* 0x0001700000067ab9 */ /* 0x000fc60000000a00 */
[----:B------:R-:W-:Y:S02]  /*2d60*/  IMAD.IADD R7, R7, 0x1, R11 ;  /* 0x0000000107077824 */ /* 0x000fe400078e020b */
[----:B0-----:R-:W-:-:S04]  /*2d70*/  IMAD R10, R27, R32, RZ ;  /* 0x000000201b0a7224 */ /* 0x001fc800078e02ff */
[C---:B------:R-:W-:Y:S02]  /*2d80*/  IMAD R31, R35.reuse, R33, R10 ;  /* 0x00000021231f7224 */ /* 0x040fe400078e020a */
[----:B------:R-:W-:-:S04]  /*2d90*/  IMAD.WIDE.U32 R10, R35, R32, R6 ;  /* 0x00000020230a7225 */ /* 0x000fc800078e0006 */
[----:B------:R-:W-:Y:S01]  /*2da0*/  IMAD.IADD R11, R11, 0x1, R31 ;  /* 0x000000010b0b7824 */ /* 0x000fe200078e021f */
[----:B------:R-:W-:Y:S02]  /*2db0*/  LEA R6, P0, R32, R10, 0x3 ;  /* 0x0000000a20067211 */ /* 0x000fe400078018ff */
[----:B------:R-:W-:Y:S02]  /*2dc0*/  IADD3 R10, P1, R10, UR6, RZ ;  /* 0x000000060a0a7c10 */ /* 0x000fe4000ff3e0ff */
[----:B------:R-:W-:Y:S02]  /*2dd0*/  LEA.HI.X R7, R32, R11, R33, 0x3, P0 ;  /* 0x0000000b20077211 */ /* 0x000fe400000f1c21 */
[----:B---3-5:R-:W-:Y:S02]  /*2de0*/  FSETP.NEU.AND P0, PT, R9, RZ, PT ;  /* 0x000000ff0900720b */ /* 0x028fe40003f0d000 */
[----:B------:R-:W-:Y:S02]  /*2df0*/  IADD3 R6, P3, R6, UR6, RZ ;  /* 0x0000000606067c10 */ /* 0x000fe4000ff7e0ff */
[----:B------:R-:W-:-:S02]  /*2e00*/  IADD3.X R11, R11, UR7, RZ, P1, !PT ;  /* 0x000000070b0b7c10 */ /* 0x000fc40008ffe4ff */
[----:B------:R-:W-:-:S07]  /*2e10*/  IADD3.X R7, R7, UR7, RZ, P3, !PT ;  /* 0x0000000707077c10 */ /* 0x000fce0009ffe4ff */
[----:B------:R-:W-:Y:S05]  /*2e20*/  @!P0 BRA `(.L_x_32) ;  /* 0x00000034005c8947 */ /* 0x000fea0003800000 */
[----:B------:R-:W-:Y:S01]  /*2e30*/  ULDC.64 UR6, c[0x0][0x5b8] ;  /* 0x00016e0000067ab9 */ /* 0x000fe20000000a00 */
[----:B------:R-:W-:Y:S01]  /*2e40*/  ISETP.GE.AND P0, PT, R34, 0x1, PT ;  /* 0x000000012200780c */ /* 0x000fe20003f06270 */
[----:B------:R-:W-:Y:S01]  /*2e50*/  IMAD R32, R30, UR6, RZ ;  /* 0x000000061e207c24 */ /* 0x000fe2000f8e02ff */
[----:B------:R-:W-:Y:S01]  /*2e60*/  ULDC.64 UR10, c[0x0][0x5a8] ;  /* 0x00016a00000a7ab9 */ /* 0x000fe20000000a00 */
[----:B------:R-:W-:Y:S01]  /*2e70*/  IMAD.WIDE.U32 R30, R5, UR6, R24 ;  /* 0x00000006051e7c25 */ /* 0x000fe2000f8e0018 */
[----:B------:R-:W-:Y:S01]  /*2e80*/  ISETP.LT.OR P4, PT, R29, 0x1, !P0 ;  /* 0x000000011d00780c */ /* 0x000fe20004781670 */
[----:B------:R-:W-:Y:S02]  /*2e90*/  BSSY B1, `(.L_x_33) ;  /* 0x000000c000017945 */ /* 0x000fe40003800000 */
[----:B------:R-:W-:Y:S01]  /*2ea0*/  IMAD R5, R5, UR7, R32 ;  /* 0x0000000705057c24 */ /* 0x000fe2000f8e0220 */
[----:B------:R-:W-:-:S03]  /*2eb0*/  ULDC.64 UR6, c[0x0][0x5b0] ;  /* 0x00016c0000067ab9 */ /* 0x000fc60000000a00 */
[----:B------:R-:W-:Y:S02]  /*2ec0*/  IMAD.IADD R31, R31, 0x1, R5 ;  /* 0x000000011f1f7824 */ /* 0x000fe400078e0205 */
[----:B------:R-:W-:Y:S02]  /*2ed0*/  IMAD R5, R27, UR6, RZ ;  /* 0x000000061b057c24 */ /* 0x000fe4000f8e02ff */
[----:B------:R-:W-:-:S04]  /*2ee0*/  IMAD.WIDE.U32 R24, R35, UR6, R30 ;  /* 0x0000000623187c25 */ /* 0x000fc8000f8e001e */
[----:B------:R-:W-:Y:S01]  /*2ef0*/  IMAD R5, R35, UR7, R5 ;  /* 0x0000000723057c24 */ /* 0x000fe2000f8e0205 */
[----:B------:R-:W-:-:S04]  /*2f00*/  IADD3 R24, P1, R24, UR10, RZ ;  /* 0x0000000a18187c10 */ /* 0x000fc8000ff3e0ff */
[--C-:B------:R-:W-:Y:S02]  /*2f10*/  IADD3.X R25, R25, UR11, R5.reuse, P1, !PT ;  /* 0x0000000b19197c10 */ /* 0x100fe40008ffe405 */
[----:B------:R-:W-:Y:S01]  /*2f20*/  PRMT R5, RZ, 0x7610, R5 ;  /* 0x00007610ff057816 */ /* 0x000fe20000000005 */
[----:B------:R-:W-:Y:S06]  /*2f30*/  @P4 BRA `(.L_x_34) ;  /* 0x0000000000044947 */ /* 0x000fec0003800000 */
[----:B------:R0:W5:Y:S02]  /*2f40*/  LDG.E.U8 R5, desc[UR18][R24.64] ;  /* 0x0000001218057981 */ /* 0x000164000c1e1100 */
.L_x_34:
[----:B------:R-:W-:Y:S05]  /*2f50*/  BSYNC B1 ;  /* 0x0000000000017941 */ /* 0x000fea0003800000 */
.L_x_33:
[----:B-----5:R-:W-:Y:S01]  /*2f60*/  LOP3.LUT R5, R5, 0xff, RZ, 0xc0, !PT ;  /* 0x000000ff05057812 */ /* 0x020fe200078ec0ff */
[----:B------:R-:W-:Y:S01]  /*2f70*/  BSSY B1, `(.L_x_35) ;  /* 0x000000b000017945 */ /* 0x000fe20003800000 */
[----:B------:R-:W-:Y:S02]  /*2f80*/  ISETP.LT.OR P3, PT, R29, 0x2, !P0 ;  /* 0x000000021d00780c */ /* 0x000fe40004761670 */
[----:B------:R-:W-:-:S05]  /*2f90*/  F2FP.F16.E5M2.UNPACK_B R5, R5 ;  /* 0x00000005ff05723e */ /* 0x000fca00020004ff */
[----:B------:R-:W-:Y:S01]  /*2fa0*/  HADD2.F32 R32, -RZ, R5.H0_H0 ;  /* 0x20000005ff207230 */ /* 0x000fe20000004100 */
[----:B------:R-:W-:-:S04]  /*2fb0*/  PRMT R5, RZ, 0x7610, R5 ;  /* 0x00007610ff057816 */ /* 0x000fc80000000005 */
[----:B------:R-:W-:-:S04]  /*2fc0*/  FMUL R32, R32, R9 ;  /* 0x0000000920207220 */ /* 0x000fc80000400000 */
[----:B--2---:R-:W-:-:S05]  /*2fd0*/  FFMA R32, R141, R8, R32 ;  /* 0x000000088d207223 */ /* 0x004fca0000000020 */
[----:B------:R-:W-:-:S05]  /*2fe0*/  F2FP.SATFINITE.E5M2.F32.PACK_AB_MERGE_C R33, RZ, R32, RZ ;  /* 0x00000020ff21723e */ /* 0x000fca00048060ff */
[----:B------:R1:W-:Y:S01]  /*2ff0*/  @!P4 STG.E.U8 desc[UR18][R10.64], R33 ;  /* 0x000000210a00c986 */ /* 0x0003e2000c101112 */
[----:B------:R-:W-:Y:S05]  /*3000*/  @P3 BRA `(.L_x_36) ;  /* 0x0000000000043947 */ /* 0x000fea0003800000 */
[----:B------:R2:W5:Y:S02]  /*3010*/  LDG.E.U8 R5, desc[UR18][R24.64+0x1] ;  /* 0x0000011218057981 */ /* 0x000564000c1e1100 */
.L_x_36:
[----:B------:R-:W-:Y:S05]  /*3020*/  BSYNC B1 ;  /* 0x0000000000017941 */ /* 0x000fea0003800000 */
.L_x_35:
[----:B-----5:R-:W-:Y:S01]  /*3030*/  LOP3.LUT R5, R5, 0xff, RZ, 0xc0, !PT ;  /* 0x000000ff05057812 */ /* 0x020fe200078ec0ff */
[----:B------:R-:W-:Y:S01]  /*3040*/  BSSY B1, `(.L_x_37) ;  /* 0x0000013000017945 */ /* 0x000fe20003800000 */
[----:B-1----:R-:W-:Y:S02]  /*3050*/  IADD3 R33, P1, R35, 0x8, RZ ;  /* 0x0000000823217810 */ /* 0x002fe40007f3e0ff */
[----:B------:R-:W-:-:S03]  /*3060*/  F2FP.F16.E5M2.UNPACK_B R5, R5 ;  /* 0x00000005ff05723e */ /* 0x000fc600020004ff */
[----:B------:R-:W-:Y:S01]  /*3070*/  IMAD.X R27, RZ, RZ, R27, P1 ;  /* 0x000000ffff1b7224 */ /* 0x000fe200008e061b */
[----:B------:R-:W-:Y:S01]  /*3080*/  ISETP.GE.AND P1, PT, R34, 0x9, PT ;  /* 0x000000092200780c */ /* 0x000fe20003f26270 */
[----:B------:R-:W-:Y:S02]  /*3090*/  HADD2.F32 R26, -RZ, R5.H0_H0 ;  /* 0x20000005ff1a7230 */ /* 0x000fe40000004100 */
[----:B------:R-:W-:Y:S01]  /*30a0*/  IMAD.WIDE.U32 R30, R33, UR6, R30 ;  /* 0x00000006211e7c25 */ /* 0x000fe2000f8e001e */
[----:B------:R-:W-:-:S03]  /*30b0*/  ISETP.LT.OR P5, PT, R29, 0x1, !P1 ;  /* 0x000000011d00780c */ /* 0x000fc60004fa1670 */
[----:B------:R-:W-:Y:S01]  /*30c0*/  FMUL R5, R26, R9 ;  /* 0x000000091a057220 */ /* 0x000fe20000400000 */
[----:B------:R-:W-:-:S03]  /*30d0*/  IMAD R26, R27, UR6, RZ ;  /* 0x000000061b1a7c24 */ /* 0x000fc6000f8e02ff */
[----:B------:R-:W-:Y:S01]  /*30e0*/  FFMA R5, R136, R8, R5 ;  /* 0x0000000888057223 */ /* 0x000fe20000000005 */
[----:B------:R-:W-:Y:S01]  /*30f0*/  IMAD R33, R33, UR7, R26 ;  /* 0x0000000721217c24 */ /* 0x000fe2000f8e021a */
[----:B------:R-:W-:-:S03]  /*3100*/  IADD3 R26, P4, R30, UR10, RZ ;  /* 0x0000000a1e1a7c10 */ /* 0x000fc6000ff9e0ff */
[----:B------:R-:W-:Y:S02]  /*3110*/  F2FP.SATFINITE.E5M2.F32.PACK_AB_MERGE_C R35, RZ, R5, RZ ;  /* 0x00000005ff23723e */ /* 0x000fe400048060ff */
[----:B------:R-:W-:Y:S02]  /*3120*/  IADD3.X R27, R31, UR11, R33, P4, !PT ;  /* 0x0000000b1f1b7c10 */ /* 0x000fe4000a7fe421 */
[----:B------:R-:W-:Y:S01]  /*3130*/  PRMT R5, RZ, 0x7610, R5 ;  /* 0x00007610ff057816 */ /* 0x000fe20000000005 */
[----:B------:R1:W-:Y:S01]  /*3140*/  @!P3 STG.E.U8 desc[UR18][R10.64+0x1], R35 ;  /* 0x000001230a00b986 */ /* 0x0003e2000c101112 */
[----:B------:R-:W-:Y:S05]  /*3150*/  @P5 BRA `(.L_x_38) ;  /* 0x0000000000045947 */ /* 0x000fea0003800000 */
[----:B------:R3:W5:Y:S02]  /*3160*/  LDG.E.U8 R5, desc[UR18][R26.64] ;  /* 0x000000121a057981 */ /* 0x000764000c1e1100 */
.L_x_38:
[----:B------:R-:W-:Y:S05]  /*3170*/  BSYNC B1 ;  /* 0x0000000000017941 */ /* 0x000fea0003800000 */
.L_x_37:
[----:B-----5:R-:W-:Y:S01]  /*3180*/  LOP3.LUT R5, R5, 0xff, RZ, 0xc0, !PT ;  /* 0x000000ff05057812 */ /* 0x020fe200078ec0ff */
[----:B------:R-:W-:Y:S01]  /*3190*/  BSSY B1, `(.L_x_39) ;  /* 0x000000b000017945 */ /* 0x000fe20003800000 */
[----:B------:R-:W-:Y:S02]  /*31a0*/  ISETP.LT.OR P3, PT, R29, 0x2, !P1 ;  /* 0x000000021d00780c */ /* 0x000fe40004f61670 */
[----:B------:R-:W-:-:S05]  /*31b0*/  F2FP.F16.E5M2.UNPACK_B R5, R5 ;  /* 0x00000005ff05723e */ /* 0x000fca00020004ff */
[----:B------:R-:W-:Y:S01]  /*31c0*/  HADD2.F32 R30, -RZ, R5.H0_H0 ;  /* 0x20000005ff1e7230 */ /* 0x000fe20000004100 */
[----:B------:R-:W-:-:S04]  /*31d0*/  PRMT R5, RZ, 0x7610, R5 ;  /* 0x00007610ff057816 */ /* 0x000fc80000000005 */
[----:B------:R-:W-:-:S04]  /*31e0*/  FMUL R30, R30, R9 ;  /* 0x000000091e1e7220 */ /* 0x000fc80000400000 */
[----:B------:R-:W-:-:S05]  /*31f0*/  FFMA R30, R139, R8, R30 ;  /* 0x000000088b1e7223 */ /* 0x000fca000000001e */
[----:B------:R-:W-:-:S05]  /*3200*/  F2FP.SATFINITE.E5M2.F32.PACK_AB_MERGE_C R31, RZ, R30, RZ ;  /* 0x0000001eff1f723e */ /* 0x000fca00048060ff */
[----:B------:R4:W-:Y:S01]  /*3210*/  @!P5 STG.E.U8 desc[UR18][R6.64], R31 ;  /* 0x0000001f0600d986 */ /* 0x0009e2000c101112 */
[----:B------:R-:W-:Y:S05]  /*3220*/  @P3 BRA `(.L_x_40) ;  /* 0x0000000000043947 */ /* 0x000fea0003800000 */
[----:B------:R0:W5:Y:S02]  /*3230*/  LDG.E.U8 R5, desc[UR18][R26.64+0x1] ;  /* 0x000001121a057981 */ /* 0x000164000c1e1100 */
.L_x_40:
[----:B------:R-:W-:Y:S05]  /*3240*/  BSYNC B1 ;  /* 0x0000000000017941 */ /* 0x000fea0003800000 */
.L_x_39:
[----:B-----5:R-:W-:Y:S01]  /*3250*/  LOP3.LUT R5, R5, 0xff, RZ, 0xc0, !PT ;  /* 0x000000ff05057812 */ /* 0x020fe200078ec0ff */
[----:B------:R-:W-:Y:S01]  /*3260*/  BSSY B1, `(.L_x_41) ;  /* 0x000000b000017945 */ /* 0x000fe20003800000 */
[----:B------:R-:W-:Y:S02]  /*3270*/  ISETP.LT.OR P4, PT, R29, 0x9, !P0 ;  /* 0x000000091d00780c */ /* 0x000fe40004781670 */
[----:B------:R-:W-:-:S05]  /*3280*/  F2FP.F16.E5M2.UNPACK_B R5, R5 ;  /* 0x00000005ff05723e */ /* 0x000fca00020004ff */
[----:B------:R-:W-:-:S05]  /*3290*/  HADD2.F32 R30, -RZ, R5.H0_H0 ;  /* 0x20000005ff1e7230 */ /* 0x000fca0000004100 */
[----:B------:R-:W-:-:S04]  /*32a0*/  FMUL R5, R30, R9 ;  /* 0x000000091e057220 */ /* 0x000fc80000400000 */
[----:B------:R-:W-:-:S05]  /*32b0*/  FFMA R5, R134, R8, R5 ;  /* 0x0000000886057223 */ /* 0x000fca0000000005 */
[----:B----4-:R-:W-:Y:S02]  /*32c0*/  F2FP.SATFINITE.E5M2.F32.PACK_AB_MERGE_C R31, RZ, R5, RZ ;  /* 0x00000005ff1f723e */ /* 0x010fe400048060ff */
[----:B------:R-:W-:-:S03]  /*32d0*/  PRMT R5, RZ, 0x7610, R5 ;  /* 0x00007610ff057816 */ /* 0x000fc60000000005 */
[----:B------:R4:W-:Y:S01]  /*32e0*/  @!P3 STG.E.U8 desc[UR18][R6.64+0x1], R31 ;  /* 0x0000011f0600b986 */ /* 0x0009e2000c101112 */
[----:B------:R-:W-:Y:S05]  /*32f0*/  @P4 BRA `(.L_x_42) ;  /* 0x0000000000044947 */ /* 0x000fea0003800000 */
[----:B------:R0:W5:Y:S02]  /*3300*/  LDG.E.U8 R5, desc[UR18][R24.64+0x8] ;  /* 0x0000081218057981 */ /* 0x000164000c1e1100 */
.L_x_42:
[----:B------:R-:W-:Y:S05]  /*3310*/  BSYNC B1 ;  /* 0x0000000000017941 */ /* 0x000fea0003800000 */
.L_x_41:
        /* <DEDUP_REMOVED lines=8> */
[----:B----4-:R-:W-:-:S05]  /*33a0*/  F2FP.SATFINITE.E5M2.F32.PACK_AB_MERGE_C R31, RZ, R30, RZ ;  /* 0x0000001eff1f723e */ /* 0x010fca00048060ff */
[----:B------:R4:W-:Y:S01]  /*33b0*/  @!P4 STG.E.U8 desc[UR18][R10.64+0x8], R31 ;  /* 0x0000081f0a00c986 */ /* 0x0009e2000c101112 */
[----:B------:R-:W-:Y:S05]  /*33c0*/  @P3 BRA `(.L_x_44) ;  /* 0x0000000000043947 */ /* 0x000fea0003800000 */
[----:B------:R0:W5:Y:S02]  /*33d0*/  LDG.E.U8 R5, desc[UR18][R24.64+0x9] ;  /* 0x0000091218057981 */ /* 0x000164000c1e1100 */
.L_x_44:
[----:B------:R-:W-:Y:S05]  /*33e0*/  BSYNC B1 ;  /* 0x0000000000017941 */ /* 0x000fea0003800000 */
.L_x_43:
        /* <DEDUP_REMOVED lines=12> */
.L_x_46:
[----:B------:R-:W-:Y:S05]  /*34b0*/  BSYNC B1 ;  /* 0x0000000000017941 */ /* 0x000fea0003800000 */
.L_x_45:
        /* <DEDUP_REMOVED lines=12> */
.L_x_48:
[----:B------:R-:W-:Y:S05]  /*3580*/  BSYNC B1 ;  /* 0x0000000000017941 */ /* 0x000fea0003800000 */
.L_x_47:
        /* <DEDUP_REMOVED lines=12> */
.L_x_50:
[----:B------:R-:W-:Y:S05]  /*3650*/  BSYNC B1 ;  /* 0x0000000000017941 */ /* 0x000fea0003800000 */
.L_x_49:
        /* <DEDUP_REMOVED lines=12> */
.L_x_52:
[----:B------:R-:W-:Y:S05]  /*3720*/  BSYNC B1 ;  /* 0x0000000000017941 */ /* 0x000fea0003800000 */
.L_x_51:
        /* <DEDUP_REMOVED lines=12> */
.L_x_54:
[----:B------:R-:W-:Y:S05]  /*37f0*/  BSYNC B1 ;  /* 0x0000000000017941 */ /* 0x000fea0003800000 */
.L_x_53:
        /* <DEDUP_REMOVED lines=12> */
.L_x_56:
[----:B------:R-:W-:Y:S05]  /*38c0*/  BSYNC B1 ;  /* 0x0000000000017941 */ /* 0x000fea0003800000 */
.L_x_55:
        /* <DEDUP_REMOVED lines=12> */
.L_x_58:
[----:B------:R-:W-:Y:S05]  /*3990*/  BSYNC B1 ;  /* 0x0000000000017941 */ /* 0x000fea0003800000 */
.L_x_57:
        /* <DEDUP_REMOVED lines=12> */
.L_x_60:
[----:B------:R-:W-:Y:S05]  /*3a60*/  BSYNC B1 ;  /* 0x0000000000017941 */ /* 0x000fea0003800000 */
.L_x_59:
        /* <DEDUP_REMOVED lines=12> */
.L_x_62:
[----:B------:R-:W-:Y:S05]  /*3b30*/  BSYNC B1 ;  /* 0x0000000000017941 */ /* 0x000fea0003800000 */
.L_x_61:
        /* <DEDUP_REMOVED lines=12> */
.L_x_64:
[----:B------:R-:W-:Y:S05]  /*3c00*/  BSYNC B1 ;  /* 0x0000000000017941 */ /* 0x000fea0003800000 */
.L_x_63:
        /* <DEDUP_REMOVED lines=12> */
.L_x_66:
[----:B------:R-:W-:Y:S05]  /*3cd0*/  BSYNC B1 ;  /* 0x0000000000017941 */ /* 0x000fea0003800000 */
.L_x_65:
        /* <DEDUP_REMOVED lines=12> */
.L_x_68:
[----:B------:R-:W-:Y:S05]  /*3da0*/  BSYNC B1 ;  /* 0x0000000000017941 */ /* 0x000fea0003800000 */
.L_x_67:
        /* <DEDUP_REMOVED lines=12> */
.L_x_70:
[----:B------:R-:W-:Y:S05]  /*3e70*/  BSYNC B1 ;  /* 0x0000000000017941 */ /* 0x000fea0003800000 */
.L_x_69:
        /* <DEDUP_REMOVED lines=12> */
.L_x_72:
[----:B------:R-:W-:Y:S05]  /*3f40*/  BSYNC B1 ;  /* 0x0000000000017941 */ /* 0x000fea0003800000 */
.L_x_71:
        /* <DEDUP_REMOVED lines=12> */
.L_x_74:
[----:B------:R-:W-:Y:S05]  /*4010*/  BSYNC B1 ;  /* 0x0000000000017941 */ /* 0x000fea0003800000 */
.L_x_73:
        /* <DEDUP_REMOVED lines=12> */
.L_x_76:
[----:B------:R-:W-:Y:S05]  /*40e0*/  BSYNC B1 ;  /* 0x0000000000017941 */ /* 0x000fea0003800000 */
.L_x_75:
        /* <DEDUP_REMOVED lines=12> */
.L_x_78:
[----:B------:R-:W-:Y:S05]  /*41b0*/  BSYNC B1 ;  /* 0x0000000000017941 */ /* 0x000fea0003800000 */
.L_x_77:
        /* <DEDUP_REMOVED lines=12> */
.L_x_80:
[----:B------:R-:W-:Y:S05]  /*4280*/  BSYNC B1 ;  /* 0x0000000000017941 */ /* 0x000fea0003800000 */
.L_x_79:
        /* <DEDUP_REMOVED lines=12> */
.L_x_82:
[----:B------:R-:W-:Y:S05]  /*4350*/  BSYNC B1 ;  /* 0x0000000000017941 */ /* 0x000fea0003800000 */
.L_x_81:
        /* <DEDUP_REMOVED lines=12> */
.L_x_84:
[----:B------:R-:W-:Y:S05]  /*4420*/  BSYNC B1 ;  /* 0x0000000000017941 */ /* 0x000fea0003800000 */
.L_x_83:
        /* <DEDUP_REMOVED lines=12> */
.L_x_86:
[----:B------:R-:W-:Y:S05]  /*44f0*/  BSYNC B1 ;  /* 0x0000000000017941 */ /* 0x000fea0003800000 */
.L_x_85:
        /* <DEDUP_REMOVED lines=12> */
.L_x_88:
[----:B------:R-:W-:Y:S05]  /*45c0*/  BSYNC B1 ;  /* 0x0000000000017941 */ /* 0x000fea0003800000 */
.L_x_87:
        /* <DEDUP_REMOVED lines=12> */
.L_x_90:
[----:B------:R-:W-:Y:S05]  /*4690*/  BSYNC B1 ;  /* 0x0000000000017941 */ /* 0x000fea0003800000 */
.L_x_89:
        /* <DEDUP_REMOVED lines=12> */
.L_x_92:
[----:B------:R-:W-:Y:S05]  /*4760*/  BSYNC B1 ;  /* 0x0000000000017941 */ /* 0x000fea0003800000 */
.L_x_91:
        /* <DEDUP_REMOVED lines=12> */
.L_x_94:
[----:B------:R-:W-:Y:S05]  /*4830*/  BSYNC B1 ;  /* 0x0000000000017941 */ /* 0x000fea0003800000 */
.L_x_93:
        /* <DEDUP_REMOVED lines=12> */
.L_x_96:
[----:B------:R-:W-:Y:S05]  /*4900*/  BSYNC B1 ;  /* 0x0000000000017941 */ /* 0x000fea0003800000 */
.L_x_95:
        /* <DEDUP_REMOVED lines=12> */
.L_x_98:
[----:B------:R-:W-:Y:S05]  /*49d0*/  BSYNC B1 ;  /* 0x0000000000017941 */ /* 0x000fea0003800000 */
.L_x_97:
        /* <DEDUP_REMOVED lines=12> */
.L_x_100:
[----:B------:R-:W-:Y:S05]  /*4aa0*/  BSYNC B1 ;  /* 0x0000000000017941 */ /* 0x000fea0003800000 */
.L_x_99:
        /* <DEDUP_REMOVED lines=12> */
.L_x_102:
[----:B------:R-:W-:Y:S05]  /*4b70*/  BSYNC B1 ;  /* 0x0000000000017941 */ /* 0x000fea0003800000 */
.L_x_101:
        /* <DEDUP_REMOVED lines=12> */
.L_x_104:
[----:B------:R-:W-:Y:S05]  /*4c40*/  BSYNC B1 ;  /* 0x0000000000017941 */ /* 0x000fea0003800000 */
.L_x_103:
        /* <DEDUP_REMOVED lines=12> */
.L_x_106:
[----:B------:R-:W-:Y:S05]  /*4d10*/  BSYNC B1 ;  /* 0x0000000000017941 */ /* 0x000fea0003800000 */
.L_x_105:
        /* <DEDUP_REMOVED lines=12> */
.L_x_108:
[----:B------:R-:W-:Y:S05]  /*4de0*/  BSYNC B1 ;  /* 0x0000000000017941 */ /* 0x000fea0003800000 */
.L_x_107:
        /* <DEDUP_REMOVED lines=12> */
.L_x_110:
[----:B------:R-:W-:Y:S05]  /*4eb0*/  BSYNC B1 ;  /* 0x0000000000017941 */ /* 0x000fea0003800000 */
.L_x_109:
        /* <DEDUP_REMOVED lines=12> */
.L_x_112:
[----:B------:R-:W-:Y:S05]  /*4f80*/  BSYNC B1 ;  /* 0x0000000000017941 */ /* 0x000fea0003800000 */
.L_x_111:
        /* <DEDUP_REMOVED lines=12> */
.L_x_114:
[----:B------:R-:W-:Y:S05]  /*5050*/  BSYNC B1 ;  /* 0x0000000000017941 */ /* 0x000fea0003800000 */
.L_x_113:
        /* <DEDUP_REMOVED lines=12> */
.L_x_116:
[----:B------:R-:W-:Y:S05]  /*5120*/  BSYNC B1 ;  /* 0x0000000000017941 */ /* 0x000fea0003800000 */
.L_x_115:
        /* <DEDUP_REMOVED lines=12> */
.L_x_118:
[----:B------:R-:W-:Y:S05]  /*51f0*/  BSYNC B1 ;  /* 0x0000000000017941 */ /* 0x000fea0003800000 */
.L_x_117:
        /* <DEDUP_REMOVED lines=12> */
.L_x_120:
[----:B------:R-:W-:Y:S05]  /*52c0*/  BSYNC B1 ;  /* 0x0000000000017941 */ /* 0x000fea0003800000 */
.L_x_119:
        /* <DEDUP_REMOVED lines=12> */
.L_x_122:
[----:B------:R-:W-:Y:S05]  /*5390*/  BSYNC B1 ;  /* 0x0000000000017941 */ /* 0x000fea0003800000 */
.L_x_121:
        /* <DEDUP_REMOVED lines=12> */
.L_x_124:
[----:B------:R-:W-:Y:S05]  /*5460*/  BSYNC B1 ;  /* 0x0000000000017941 */ /* 0x000fea0003800000 */
.L_x_123:
        /* <DEDUP_REMOVED lines=12> */
.L_x_126:
[----:B------:R-:W-:Y:S05]  /*5530*/  BSYNC B1 ;  /* 0x0000000000017941 */ /* 0x000fea0003800000 */
.L_x_125:
        /* <DEDUP_REMOVED lines=12> */
.L_x_128:
[----:B------:R-:W-:Y:S05]  /*5600*/  BSYNC B1 ;  /* 0x0000000000017941 */ /* 0x000fea0003800000 */
.L_x_127:
        /* <DEDUP_REMOVED lines=12> */
.L_x_130:
[----:B------:R-:W-:Y:S05]  /*56d0*/  BSYNC B1 ;  /* 0x0000000000017941 */ /* 0x000fea0003800000 */
.L_x_129:
        /* <DEDUP_REMOVED lines=12> */
.L_x_132:
[----:B------:R-:W-:Y:S05]  /*57a0*/  BSYNC B1 ;  /* 0x0000000000017941 */ /* 0x000fea0003800000 */
.L_x_131:
        /* <DEDUP_REMOVED lines=12> */
.L_x_134:
[----:B------:R-:W-:Y:S05]  /*5870*/  BSYNC B1 ;  /* 0x0000000000017941 */ /* 0x000fea0003800000 */
.L_x_133:
        /* <DEDUP_REMOVED lines=12> */
.L_x_136:
[----:B------:R-:W-:Y:S05]  /*5940*/  BSYNC B1 ;  /* 0x0000000000017941 */ /* 0x000fea0003800000 */
.L_x_135:
        /* <DEDUP_REMOVED lines=12> */
.L_x_138:
[----:B------:R-:W-:Y:S05]  /*5a10*/  BSYNC B1 ;  /* 0x0000000000017941 */ /* 0x000fea0003800000 */
.L_x_137:
        /* <DEDUP_REMOVED lines=12> */
.L_x_140:
[----:B------:R-:W-:Y:S05]  /*5ae0*/  BSYNC B1 ;  /* 0x0000000000017941 */ /* 0x000fea0003800000 */
.L_x_139:
        /* <DEDUP_REMOVED lines=12> */
.L_x_142:
[----:B------:R-:W-:Y:S05]  /*5bb0*/  BSYNC B1 ;  /* 0x0000000000017941 */ /* 0x000fea0003800000 */
.L_x_141:
        /* <DEDUP_REMOVED lines=12> */
.L_x_144:
[----:B------:R-:W-:Y:S05]  /*5c80*/  BSYNC B1 ;  /* 0x0000000000017941 */ /* 0x000fea0003800000 */
.L_x_143:
[----:B-----5:R-:W-:Y:S01]  /*5c90*/  LOP3.LUT R5, R5, 0xff, RZ, 0xc0, !PT ;  /* 0x000000ff05057812 */ /* 0x020fe200078ec0ff */
[----:B------:R-:W-:Y:S01]  /*5ca0*/  BSSY B1, `(.L_x_145) ;  /* 0x000000b000017945 */ /* 0x000fe20003800000 */
[----:B------:R-:W-:Y:S02]  /*5cb0*/  ISETP.LT.OR P4, PT, R29, 0x71, !P0 ;  /* 0x000000711d00780c */ /* 0x000fe40004781670 */
[----:B------:R-:W-:-:S05]  /*5cc0*/  F2FP.F16.E5M2.UNPACK_B R5, R5 ;  /* 0x00000005ff05723e */ /* 0x000fca00020004ff */
[----:B------:R-:W-:-:S05]  /*5cd0*/  HADD2.F32 R18, -RZ, R5.H0_H0 ;  /* 0x20000005ff127230 */ /* 0x000fca0000004100 */
[----:B------:R-:W-:-:S04]  /*5ce0*/  FMUL R5, R18, R9 ;  /* 0x0000000912057220 */ /* 0x000fc80000400000 */
[----:B------:R-:W-:-:S05]  /*5cf0*/  FFMA R5, R20, R8, R5 ;  /* 0x0000000814057223 */ /* 0x000fca0000000005 */
[----:B0-----:R-:W-:Y:S02]  /*5d00*/  F2FP.SATFINITE.E5M2.F32.PACK_AB_MERGE_C R23, RZ, R5, RZ ;  /* 0x00000005ff17723e */ /* 0x001fe400048060ff */
[----:B------:R-:W-:-:S03]  /*5d10*/  PRMT R5, RZ, 0x7610, R5 ;  /* 0x00007610ff057816 */ /* 0x000fc60000000005 */
[----:B------:R0:W-:Y:S01]  /*5d20*/  @!P3 STG.E.U8 desc[UR18][R6.64+0x69], R23 ;  /* 0x000069170600b986 */ /* 0x0001e2000c101112 */
[----:B------:R-:W-:Y:S05]  /*5d30*/  @P4 BRA `(.L_x_146) ;  /* 0x0000000000044947 */ /* 0x000fea0003800000 */
[----:B------:R0:W5:Y:S02]  /*5d40*/  LDG.E.U8 R5, desc[UR18][R24.64+0x70] ;  /* 0x0000701218057981 */ /* 0x000164000c1e1100 */
.L_x_146:
[----:B------:R-:W-:Y:S05]  /*5d50*/  BSYNC B1 ;  /* 0x0000000000017941 */ /* 0x000fea0003800000 */
.L_x_145:
        /* <DEDUP_REMOVED lines=12> */
.L_x_148:
[----:B------:R-:W-:Y:S05]  /*5e20*/  BSYNC B1 ;  /* 0x0000000000017941 */ /* 0x000fea0003800000 */
.L_x_147:
        /* <DEDUP_REMOVED lines=12> */
.L_x_150:
[----:B------:R-:W-:Y:S05]  /*5ef0*/  BSYNC B1 ;  /* 0x0000000000017941 */ /* 0x000fea0003800000 */
.L_x_149:
        /* <DEDUP_REMOVED lines=8> */
[----:B0-----:R-:W-:-:S05]  /*5f80*/  F2FP.SATFINITE.E5M2.F32.PACK_AB_MERGE_C R17, RZ, R18, RZ ;  /* 0x00000012ff11723e */ /* 0x001fca00048060ff */
[----:B------:R0:W-:Y:S01]  /*5f90*/  @!P4 STG.E.U8 desc[UR18][R6.64+0x70], R17 ;  /* 0x000070110600c986 */ /* 0x0001e2000c101112 */
[----:B------:R-:W-:Y:S05]  /*5fa0*/  @P3 BRA `(.L_x_152) ;  /* 0x0000000000043947 */ /* 0x000fea0003800000 */
[----:B------:R0:W5:Y:S02]  /*5fb0*/  LDG.E.U8 R5, desc[UR18][R26.64+0x71] ;  /* 0x000071121a057981 */ /* 0x000164000c1e1100 */
.L_x_152:
[----:B------:R-:W-:Y:S05]  /*5fc0*/  BSYNC B1 ;  /* 0x0000000000017941 */ /* 0x000fea0003800000 */
.L_x_151:
        /* <DEDUP_REMOVED lines=12> */
.L_x_154:
[----:B------:R-:W-:Y:S05]  /*6090*/  BSYNC B1 ;  /* 0x0000000000017941 */ /* 0x000fea0003800000 */
.L_x_153:
        /* <DEDUP_REMOVED lines=12> */
.L_x_156:
[----:B------:R-:W-:Y:S05]  /*6160*/  BSYNC B1 ;  /* 0x0000000000017941 */ /* 0x000fea0003800000 */
.L_x_155:
        /* <DEDUP_REMOVED lines=12> */
.L_x_158:
[----:B------:R-:W-:Y:S05]  /*6230*/  BSYNC B1 ;  /* 0x0000000000017941 */ /* 0x000fea0003800000 */
.L_x_157:
[----:B-----5:R-:W-:Y:S01]  /*6240*/  LOP3.LUT R5, R5, 0xff, RZ, 0xc0, !PT ;  /* 0x000000ff05057812 */ /* 0x020fe200078ec0ff */
[----:B------:R-:W-:Y:S01]  /*6250*/  BSSY B1, `(.L_x_159) ;  /* 0x000000b000017945 */ /* 0x000fe20003800000 */
[----:B------:R-:W-:Y:S02]  /*6260*/  ISETP.LT.OR P1, PT, R29, 0x7a, !P1 ;  /* 0x0000007a1d00780c */ /* 0x000fe40004f21670 */
[----:B------:R-:W-:-:S05]  /*6270*/  F2FP.F16.E5M2.UNPACK_B R5, R5 ;  /* 0x00000005ff05723e */ /* 0x000fca00020004ff */
[----:B01--4-:R-:W-:Y:S01]  /*6280*/  HADD2.F32 R10, -RZ, R5.H0_H0 ;  /* 0x20000005ff0a7230 */ /* 0x013fe20000004100 */
[----:B------:R-:W-:-:S04]  /*6290*/  PRMT R5, RZ, 0x7610, R5 ;  /* 0x00007610ff057816 */ /* 0x000fc80000000005 */
[----:B------:R-:W-:-:S04]  /*62a0*/  FMUL R10, R10, R9 ;  /* 0x000000090a0a7220 */ /* 0x000fc80000400000 */
[----:B------:R-:W-:-:S05]  /*62b0*/  FFMA R10, R15, R8, R10 ;  /* 0x000000080f0a7223 */ /* 0x000fca000000000a */
[----:B------:R-:W-:-:S05]  /*62c0*/  F2FP.SATFINITE.E5M2.F32.PACK_AB_MERGE_C R11, RZ, R10, RZ ;  /* 0x0000000aff0b723e */ /* 0x000fca00048060ff */
[----:B------:R0:W-:Y:S01]  /*62d0*/  @!P3 STG.E.U8 desc[UR18][R6.64+0x78], R11 ;  /* 0x0000780b0600b986 */ /* 0x0001e2000c101112 */
[----:B------:R-:W-:Y:S05]  /*62e0*/  @P1 BRA `(.L_x_160) ;  /* 0x0000000000041947 */ /* 0x000fea0003800000 */
[----:B------:R1:W5:Y:S02]  /*62f0*/  LDG.E.U8 R5, desc[UR18][R26.64+0x79] ;  /* 0x000079121a057981 */ /* 0x000364000c1e1100 */
.L_x_160:
[----:B------:R-:W-:Y:S05]  /*6300*/  BSYNC B1 ;  /* 0x0000000000017941 */ /* 0x000fea0003800000 */
.L_x_159:
[----:B------:R-:W-:Y:S05]  /*6310*/  @P1 BRA `(.L_x_161) ;  /* 0x0000001000281947 */ /* 0x000fea0003800000 */
[----:B-----5:R-:W-:-:S04]  /*6320*/  LOP3.LUT R5, R5, 0xff, RZ, 0xc0, !PT ;  /* 0x000000ff05057812 */ /* 0x020fc800078ec0ff */
[----:B------:R-:W-:-:S05]  /*6330*/  F2FP.F16.E5M2.UNPACK_B R5, R5 ;  /* 0x00000005ff05723e */ /* 0x000fca00020004ff */
[----:B------:R-:W-:-:S05]  /*6340*/  HADD2.F32 R10, -RZ, R5.H0_H0 ;  /* 0x20000005ff0a7230 */ /* 0x000fca0000004100 */
[----:B------:R-:W-:-:S04]  /*6350*/  FMUL R5, R10, R9 ;  /* 0x000000090a057220 */ /* 0x000fc80000400000 */
[----:B------:R-:W-:-:S05]  /*6360*/  FFMA R5, R14, R8, R5 ;  /* 0x000000080e057223 */ /* 0x000fca0000000005 */
[----:B------:R-:W-:-:S05]  /*6370*/  F2FP.SATFINITE.E5M2.F32.PACK_AB_MERGE_C R5, RZ, R5, RZ ;  /* 0x00000005ff05723e */ /* 0x000fca00048060ff */
[----:B------:R4:W-:Y:S01]  /*6380*/  STG.E.U8 desc[UR18][R6.64+0x79], R5 ;  /* 0x0000790506007986 */ /* 0x0009e2000c101112 */
[----:B------:R-:W-:Y:S05]  /*6390*/  BRA `(.L_x_161) ;  /* 0x0000001000087947 */ /* 0x000fea0003800000 */
.L_x_32:
[----:B------:R-:W-:Y:S01]  /*63a0*/  ISETP.GE.AND P1, PT, R34, 0x1, PT ;  /* 0x000000012200780c */ /* 0x000fe20003f26270 */
[-C--:B--2---:R-:W-:Y:S01]  /*63b0*/  FMUL R141, R141, R8.reuse ;  /* 0x000000088d8d7220 */ /* 0x084fe20000400000 */
[-C--:B------:R-:W-:Y:S01]  /*63c0*/  FMUL R136, R136, R8.reuse ;  /* 0x0000000888887220 */ /* 0x080fe20000400000 */
[----:B------:R-:W-:Y:S01]  /*63d0*/  ISETP.GE.AND P0, PT, R34, 0x9, PT ;  /* 0x000000092200780c */ /* 0x000fe20003f06270 */
[-C--:B------:R-:W-:Y:S01]  /*63e0*/  FMUL R139, R139, R8.reuse ;  /* 0x000000088b8b7220 */ /* 0x080fe20000400000 */
[C---:B------:R-:W-:Y:S01]  /*63f0*/  ISETP.LT.OR P4, PT, R29.reuse, 0x1, !P1 ;  /* 0x000000011d00780c */ /* 0x040fe20004f81670 */
[-C--:B------:R-:W-:Y:S01]  /*6400*/  FMUL R134, R134, R8.reuse ;  /* 0x0000000886867220 */ /* 0x080fe20000400000 */
[----:B------:R-:W-:Y:S01]  /*6410*/  ISETP.LT.OR P5, PT, R29, 0x2, !P1 ;  /* 0x000000021d00780c */ /* 0x000fe20004fa1670 */
[-C--:B------:R-:W-:Y:S01]  /*6420*/  FMUL R137, R137, R8.reuse ;  /* 0x0000000889897220 */ /* 0x080fe20000400000 */
[----:B------:R-:W-:Y:S01]  /*6430*/  F2FP.SATFINITE.E5M2.F32.PACK_AB_MERGE_C R141, RZ, R141, RZ ;  /* 0x0000008dff8d723e */ /* 0x000fe200048060ff */
[----:B------:R-:W-:Y:S01]  /*6440*/  FMUL R132, R132, R8 ;  /* 0x0000000884847220 */ /* 0x000fe20000400000 */
[----:B------:R-:W-:Y:S01]  /*6450*/  F2FP.SATFINITE.E5M2.F32.PACK_AB_MERGE_C R5, RZ, R136, RZ ;  /* 0x00000088ff05723e */ /* 0x000fe200048060ff */
[-C--:B------:R-:W-:Y:S01]  /*6460*/  FMUL R135, R135, R8.reuse ;  /* 0x0000000887877220 */ /* 0x080fe20000400000 */
[C---:B------:R-:W-:Y:S01]  /*6470*/  ISETP.LT.OR P3, PT, R29.reuse, 0x1, !P0 ;  /* 0x000000011d00780c */ /* 0x040fe20004761670 */
[-C--:B------:R-:W-:Y:S01]  /*6480*/  FMUL R130, R130, R8.reuse ;  /* 0x0000000882827220 */ /* 0x080fe20000400000 */
[----:B------:R-:W-:Y:S01]  /*6490*/  ISETP.LT.OR P6, PT, R29, 0xa, !P1 ;  /* 0x0000000a1d00780c */ /* 0x000fe20004fc1670 */
[-C--:B------:R-:W-:Y:S01]  /*64a0*/  FMUL R133, R133, R8.reuse ;  /* 0x0000000885857220 */ /* 0x080fe20000400000 */
[----:B------:R-:W-:Y:S01]  /*64b0*/  F2FP.SATFINITE.E5M2.F32.PACK_AB_MERGE_C R139, RZ, R139, RZ ;  /* 0x0000008bff8b723e */ /* 0x000fe200048060ff */
[----:B------:R-:W-:Y:S01]  /*64c0*/  @!P4 STG.E.U8 desc[UR18][R10.64], R141 ;  /* 0x0000008d0a00c986 */ /* 0x000fe2000c101112 */
[C---:B------:R-:W-:Y:S01]  /*64d0*/  ISETP.LT.OR P4, PT, R29.reuse, 0x2, !P0 ;  /* 0x000000021d00780c */ /* 0x040fe20004781670 */
[----:B------:R-:W-:Y:S01]  /*64e0*/  FMUL R128, R128, R8 ;  /* 0x0000000880807220 */ /* 0x000fe20000400000 */
[----:B------:R-:W-:Y:S01]  /*64f0*/  F2FP.SATFINITE.E5M2.F32.PACK_AB_MERGE_C R25, RZ, R134, RZ ;  /* 0x00000086ff19723e */ /* 0x000fe200048060ff */
[----:B------:R0:W-:Y:S01]  /*6500*/  @!P5 STG.E.U8 desc[UR18][R10.64+0x1], R5 ;  /* 0x000001050a00d986 */ /* 0x0001e2000c101112 */
[----:B------:R-:W-:Y:S01]  /*6510*/  ISETP.LT.OR P5, PT, R29, 0x9, !P1 ;  /* 0x000000091d00780c */ /* 0x000fe20004fa1670 */
[-C--:B------:R-:W-:Y:S01]  /*6520*/  FMUL R131, R131, R8.reuse ;  /* 0x0000000883837220 */ /* 0x080fe20000400000 */
[----:B------:R-:W-:Y:S01]  /*6530*/  F2FP.SATFINITE.E5M2.F32.PACK_AB_MERGE_C R137, RZ, R137, RZ ;  /* 0x00000089ff89723e */ /* 0x000fe200048060ff */
[----:B------:R-:W-:Y:S01]  /*6540*/  @!P3 STG.E.U8 desc[UR18][R6.64], R139 ;  /* 0x0000008b0600b986 */ /* 0x000fe2000c101112 */
[----:B------:R-:W-:Y:S01]  /*6550*/  ISETP.LT.OR P3, PT, R29, 0x9, !P0 ;  /* 0x000000091d00780c */ /* 0x000fe20004761670 */
[-C--:B------:R-:W-:Y:S01]  /*6560*/  FMUL R126, R126, R8.reuse ;  /* 0x000000087e7e7220 */ /* 0x080fe20000400000 */
[----:B------:R-:W-:Y:S01]  /*6570*/  F2FP.SATFINITE.E5M2.F32.PACK_AB_MERGE_C R135, RZ, R135, RZ ;  /* 0x00000087ff87723e */ /* 0x000fe200048060ff */
[-C--:B------:R-:W-:Y:S01]  /*6580*/  FMUL R129, R129, R8.reuse ;  /* 0x0000000881817220 */ /* 0x080fe20000400000 */
[----:B------:R-:W-:Y:S01]  /*6590*/  F2FP.SATFINITE.E5M2.F32.PACK_AB_MERGE_C R133, RZ, R133, RZ ;  /* 0x00000085ff85723e */ /* 0x000fe200048060ff */
[----:B------:R1:W-:Y:S01]  /*65a0*/  @!P4 STG.E.U8 desc[UR18][R6.64+0x1], R25 ;  /* 0x000001190600c986 */ /* 0x0003e2000c101112 */
[C---:B------:R-:W-:Y:S01]  /*65b0*/  ISETP.LT.OR P4, PT, R29.reuse, 0xa, !P0 ;  /* 0x0000000a1d00780c */ /* 0x040fe20004781670 */
[----:B------:R-:W-:Y:S01]  /*65c0*/  FMUL R124, R124, R8 ;  /* 0x000000087c7c7220 */ /* 0x000fe20000400000 */
[----:B0-----:R-:W-:Y:S01]  /*65d0*/  F2FP.SATFINITE.E5M2.F32.PACK_AB_MERGE_C R5, RZ, R132, RZ ;  /* 0x00000084ff05723e */ /* 0x001fe200048060ff */
[----:B------:R-:W-:Y:S01]  /*65e0*/  @!P5 STG.E.U8 desc[UR18][R10.64+0x8], R137 ;  /* 0x000008890a00d986 */ /* 0x000fe2000c101112 */
[----:B------:R-:W-:Y:S01]  /*65f0*/  ISETP.LT.OR P5, PT, R29, 0x11, !P1 ;  /* 0x000000111d00780c */ /* 0x000fe20004fa1670 */
[-C--:B------:R-:W-:Y:S01]  /*6600*/  FMUL R127, R127, R8.reuse ;  /* 0x000000087f7f7220 */ /* 0x080fe20000400000 */
[----:B------:R-:W-:Y:S01]  /*6610*/  F2FP.SATFINITE.E5M2.F32.PACK_AB_MERGE_C R131, RZ, R131, RZ ;  /* 0x00000083ff83723e */ /* 0x000fe200048060ff */
[----:B------:R0:W-:Y:S01]  /*6620*/  @!P6 STG.E.U8 desc[UR18][R10.64+0x9], R5 ;  /* 0x000009050a00e986 */ /* 0x0001e2000c101112 */
[----:B------:R-:W-:Y:S01]  /*6630*/  ISETP.LT.OR P6, PT, R29, 0x12, !P1 ;  /* 0x000000121d00780c */ /* 0x000fe20004fc1670 */
[----:B------:R-:W-:Y:S01]  /*6640*/  FMUL R122, R122, R8 ;  /* 0x000000087a7a7220 */ /* 0x000fe20000400000 */
[----:B------:R-:W-:Y:S01]  /*6650*/  F2FP.SATFINITE.E5M2.F32.PACK_AB_MERGE_C R129, RZ, R129, RZ ;  /* 0x00000081ff81723e */ /* 0x000fe200048060ff */
[----:B------:R-:W-:Y:S01]  /*6660*/  @!P3 STG.E.U8 desc[UR18][R6.64+0x8], R135 ;  /* 0x000008870600b986 */ /* 0x000fe2000c101112 */
[----:B-1----:R-:W-:Y:S01]  /*6670*/  F2FP.SATFINITE.E5M2.F32.PACK_AB_MERGE_C R25, RZ, R130, RZ ;  /* 0x00000082ff19723e */ /* 0x002fe200048060ff */
[-C--:B------:R-:W-:Y:S01]  /*6680*/  FMUL R125, R125, R8.reuse ;  /* 0x000000087d7d7220 */ /* 0x080fe20000400000 */
[C---:B------:R-:W-:Y:S01]  /*6690*/  ISETP.LT.OR P3, PT, R29.reuse, 0x11, !P0 ;  /* 0x000000111d00780c */ /* 0x040fe20004761670 */
[-C--:B------:R-:W-:Y:S01]  /*66a0*/  FMUL R120, R120, R8.reuse ;  /* 0x0000000878787220 */ /* 0x080fe20000400000 */
[----:B------:R-:W-:Y:S01]  /*66b0*/  F2FP.SATFINITE.E5M2.F32.PACK_AB_MERGE_C R127, RZ, R127, RZ ;  /* 0x0000007fff7f723e */ /* 0x000fe200048060ff */
[----:B------:R1:W-:Y:S01]  /*66c0*/  @!P4 STG.E.U8 desc[UR18][R6.64+0x9], R25 ;  /* 0x000009190600c986 */ /* 0x0003e2000c101112 */
[----:B------:R-:W-:Y:S01]  /*66d0*/  ISETP.LT.OR P4, PT, R29, 0x12, !P0 ;  /* 0x000000121d00780c */ /* 0x000fe20004781670 */
[----:B------:R-:W-:Y:S01]  /*66e0*/  FMUL R123, R123, R8 ;  /* 0x000000087b7b7220 */ /* 0x000fe20000400000 */
[----:B0-----:R-:W-:Y:S01]  /*66f0*/  F2FP.SATFINITE.E5M2.F32.PACK_AB_MERGE_C R5, RZ, R128, RZ ;  /* 0x00000080ff05723e */ /* 0x001fe200048060ff */
[----:B------:R-:W-:Y:S01]  /*6700*/  @!P5 STG.E.U8 desc[UR18][R10.64+0x10], R133 ;  /* 0x000010850a00d986 */ /* 0x000fe2000c101112 */
[C---:B------:R-:W-:Y:S01]  /*6710*/  ISETP.LT.OR P5, PT, R29.reuse, 0x19, !P1 ;  /* 0x000000191d00780c */ /* 0x040fe20004fa1670 */
[-C--:B------:R-:W-:Y:S01]  /*6720*/  FMUL R118, R118, R8.reuse ;  /* 0x0000000876767220 */ /* 0x080fe20000400000 */
[----:B------:R-:W-:Y:S01]  /*6730*/  F2FP.SATFINITE.E5M2.F32.PACK_AB_MERGE_C R125, RZ, R125, RZ ;  /* 0x0000007dff7d723e */ /* 0x000fe200048060ff */
[----:B------:R0:W-:Y:S01]  /*6740*/  @!P6 STG.E.U8 desc[UR18][R10.64+0x11], R5 ;  /* 0x000011050a00e986 */ /* 0x0001e2000c101112 */
[----:B------:R-:W-:Y:S01]  /*6750*/  ISETP.LT.OR P6, PT, R29, 0x1a, !P1 ;  /* 0x0000001a1d00780c */ /* 0x000fe20004fc1670 */
[-C--:B------:R-:W-:Y:S01]  /*6760*/  FMUL R121, R121, R8.reuse ;  /* 0x0000000879797220 */ /* 0x080fe20000400000 */
[----:B------:R-:W-:Y:S01]  /*6770*/  FMUL R116, R116, R8 ;  /* 0x0000000874747220 */ /* 0x000fe20000400000 */
[----:B-1----:R-:W-:Y:S01]  /*6780*/  F2FP.SATFINITE.E5M2.F32.PACK_AB_MERGE_C R25, RZ, R126, RZ ;  /* 0x0000007eff19723e */ /* 0x002fe200048060ff */
[----:B------:R-:W-:Y:S01]  /*6790*/  @!P3 STG.E.U8 desc[UR18][R6.64+0x10], R131 ;  /* 0x000010830600b986 */ /* 0x000fe2000c101112 */
[----:B------:R-:W-:Y:S01]  /*67a0*/  ISETP.LT.OR P3, PT, R29, 0x19, !P0 ;  /* 0x000000191d00780c */ /* 0x000fe20004761670 */
        /* <DEDUP_REMOVED lines=35> */
[----:B------:R-:W-:Y:S01]  /*69e0*/  ISETP.LT.OR P3, PT, R29, 0x29, !P0 ;  /* 0x000000291d00780c */ /* 0x000fe20004761670 */
[-C--:B------:R-:W-:Y:S01]  /*69f0*/  FMUL R109, R109, R8.reuse ;  /* 0x000000086d6d7220 */ /* 0x080fe20000400000 */
[-C--:B------:R-:W-:Y:S01]  /*6a00*/  FMUL R104, R104, R8.reuse ;  /* 0x0000000868687220 */ /* 0x080fe20000400000 */
        /* <DEDUP_REMOVED lines=104> */
[----:B------:R-:W-:-:S02]  /*7090*/  ISETP.LT.OR P3, PT, R29, 0x59, !P0 ;  /* 0x000000591d00780c */ /* 0x000fc40004761670 */
[----:B------:R-:W-:Y:S01]  /*70a0*/  F2FP.SATFINITE.E5M2.F32.PACK_AB_MERGE_C R19, RZ, R19, RZ ;  /* 0x00000013ff13723e */ /* 0x000fe200048060ff */
[----:B------:R1:W-:Y:S01]  /*70b0*/  @!P4 STG.E.U8 desc[UR18][R6.64+0x51], R25 ;  /* 0x000051190600c986 */ /* 0x0003e2000c101112 */
[C---:B------:R-:W-:Y:S02]  /*70c0*/  ISETP.LT.OR P4, PT, R29.reuse, 0x5a, !P0 ;  /* 0x0000005a1d00780c */ /* 0x040fe40004781670 */
[----:B0-----:R-:W-:Y:S01]  /*70d0*/  F2FP.SATFINITE.E5M2.F32.PACK_AB_MERGE_C R5, RZ, R92, RZ ;  /* 0x0000005cff05723e */ /* 0x001fe200048060ff */
[----:B------:R-:W-:Y:S01]  /*70e0*/  @!P5 STG.E.U8 desc[UR18][R10.64+0x58], R97 ;  /* 0x000058610a00d986 */ /* 0x000fe2000c101112 */
[C---:B------:R-:W-:Y:S02]  /*70f0*/  ISETP.LT.OR P5, PT, R29.reuse, 0x61, !P1 ;  /* 0x000000611d00780c */ /* 0x040fe40004fa1670 */
[----:B------:R-:W-:Y:S01]  /*7100*/  F2FP.SATFINITE.E5M2.F32.PACK_AB_MERGE_C R13, RZ, R13, RZ ;  /* 0x0000000dff0d723e */ /* 0x000fe200048060ff */
[----:B------:R0:W-:Y:S01]  /*7110*/  @!P6 STG.E.U8 desc[UR18][R10.64+0x59], R5 ;  /* 0x000059050a00e986 */ /* 0x0001e2000c101112 */
[----:B------:R-:W-:-:S02]  /*7120*/  ISETP.LT.OR P6, PT, R29, 0x62, !P1 ;  /* 0x000000621d00780c */ /* 0x000fc40004fc1670 */
[----:B------:R-:W-:Y:S01]  /*7130*/  F2FP.SATFINITE.E5M2.F32.PACK_AB_MERGE_C R15, RZ, R15, RZ ;  /* 0x0000000fff0f723e */ /* 0x000fe200048060ff */
[----:B------:R-:W-:Y:S01]  /*7140*/  @!P3 STG.E.U8 desc[UR18][R6.64+0x58], R95 ;  /* 0x0000585f0600b986 */ /* 0x000fe2000c101112 */
[----:B-1----:R-:W-:Y:S02]  /*7150*/  F2FP.SATFINITE.E5M2.F32.PACK_AB_MERGE_C R25, RZ, R90, RZ ;  /* 0x0000005aff19723e */ /* 0x002fe400048060ff */
[----:B------:R-:W-:-:S03]  /*7160*/  ISETP.LT.OR P3, PT, R29, 0x61, !P0 ;  /* 0x000000611d00780c */ /* 0x000fc60004761670 */
[----:B------:R1:W-:Y:S01]  /*7170*/  @!P4 STG.E.U8 desc[UR18][R6.64+0x59], R25 ;  /* 0x000059190600c986 */ /* 0x0003e2000c101112 */
[C---:B------:R-:W-:Y:S02]  /*7180*/  ISETP.LT.OR P4, PT, R29.reuse, 0x62, !P0 ;  /* 0x000000621d00780c */ /* 0x040fe40004781670 */
[----:B0-----:R-:W-:Y:S01]  /*7190*/  F2FP.SATFINITE.E5M2.F32.PACK_AB_MERGE_C R5, RZ, R88, RZ ;  /* 0x00000058ff05723e */ /* 0x001fe200048060ff */
[----:B------:R-:W-:Y:S01]  /*71a0*/  @!P5 STG.E.U8 desc[UR18][R10.64+0x60], R93 ;  /* 0x0000605d0a00d986 */ /* 0x000fe2000c101112 */
[----:B------:R-:W-:-:S03]  /*71b0*/  ISETP.LT.OR P5, PT, R29, 0x69, !P1 ;  /* 0x000000691d00780c */ /* 0x000fc60004fa1670 */
[----:B------:R0:W-:Y:S01]  /*71c0*/  @!P6 STG.E.U8 desc[UR18][R10.64+0x61], R5 ;  /* 0x000061050a00e986 */ /* 0x0001e2000c101112 */
[C---:B------:R-:W-:Y:S02]  /*71d0*/  ISETP.LT.OR P6, PT, R29.reuse, 0x6a, !P1 ;  /* 0x0000006a1d00780c */ /* 0x040fe40004fc1670 */
[----:B-1----:R-:W-:Y:S01]  /*71e0*/  F2FP.SATFINITE.E5M2.F32.PACK_AB_MERGE_C R25, RZ, R22, RZ ;  /* 0x00000016ff19723e */ /* 0x002fe200048060ff */
[----:B------:R-:W-:Y:S01]  /*71f0*/  @!P3 STG.E.U8 desc[UR18][R6.64+0x60], R91 ;  /* 0x0000605b0600b986 */ /* 0x000fe2000c101112 */
        /* <DEDUP_REMOVED lines=11> */
[----:B------:R-:W-:Y:S01]  /*72b0*/  @!P4 STG.E.U8 desc[UR18][R6.64+0x69], R25 ;  /* 0x000069190600c986 */ /* 0x000fe2000c101112 */
[C---:B------:R-:W-:Y:S02]  /*72c0*/  ISETP.LT.OR P4, PT, R29.reuse, 0x79, !P1 ;  /* 0x000000791d00780c */ /* 0x040fe40004f81670 */
[C---:B------:R-:W-:Y:S01]  /*72d0*/  ISETP.LT.OR P1, PT, R29.reuse, 0x7a, !P1 ;  /* 0x0000007a1d00780c */ /* 0x040fe20004f21670 */
[----:B------:R1:W-:Y:S01]  /*72e0*/  @!P5 STG.E.U8 desc[UR18][R10.64+0x70], R21 ;  /* 0x000070150a00d986 */ /* 0x0003e2000c101112 */
[C---:B------:R-:W-:Y:S02]  /*72f0*/  ISETP.LT.OR P5, PT, R29.reuse, 0x72, !P0 ;  /* 0x000000721d00780c */ /* 0x040fe400047a1670 */
[----:B0-----:R-:W-:Y:S01]  /*7300*/  F2FP.SATFINITE.E5M2.F32.PACK_AB_MERGE_C R5, RZ, R16, RZ ;  /* 0x00000010ff05723e */ /* 0x001fe200048060ff */
[----:B------:R0:W-:Y:S01]  /*7310*/  @!P6 STG.E.U8 desc[UR18][R10.64+0x71], R17 ;  /* 0x000071110a00e986 */ /* 0x0001e2000c101112 */
[C---:B------:R-:W-:Y:S02]  /*7320*/  ISETP.LT.OR P6, PT, R29.reuse, 0x79, !P0 ;  /* 0x000000791d00780c */ /* 0x040fe400047c1670 */
[----:B------:R-:W-:Y:S01]  /*7330*/  ISETP.LT.OR P0, PT, R29, 0x7a, !P0 ;  /* 0x0000007a1d00780c */ /* 0x000fe20004701670 */
[----:B------:R2:W-:Y:S01]  /*7340*/  @!P3 STG.E.U8 desc[UR18][R6.64+0x70], R19 ;  /* 0x000070130600b986 */ /* 0x0005e2000c101112 */
[----:B-1----:R-:W-:-:S05]  /*7350*/  F2FP.SATFINITE.E5M2.F32.PACK_AB_MERGE_C R21, RZ, R14, RZ ;  /* 0x0000000eff15723e */ /* 0x002fca00048060ff */
[----:B------:R2:W-:Y:S01]  /*7360*/  @!P5 STG.E.U8 desc[UR18][R6.64+0x71], R5 ;  /* 0x000071050600d986 */ /* 0x0005e2000c101112 */
[----:B0-----:R-:W-:-:S03]  /*7370*/  F2FP.SATFINITE.E5M2.F32.PACK_AB_MERGE_C R17, RZ, R12, RZ ;  /* 0x0000000cff11723e */ /* 0x001fc600048060ff */
[----:B------:R2:W-:Y:S04]  /*7380*/  @!P4 STG.E.U8 desc[UR18][R10.64+0x78], R13 ;  /* 0x0000780d0a00c986 */ /* 0x0005e8000c101112 */
[----:B------:R2:W-:Y:S04]  /*7390*/  @!P1 STG.E.U8 desc[UR18][R10.64+0x79], R17 ;  /* 0x000079110a009986 */ /* 0x0005e8000c101112 */
[----:B------:R2:W-:Y:S04]  /*73a0*/  @!P6 STG.E.U8 desc[UR18][R6.64+0x78], R15 ;  /* 0x0000780f0600e986 */ /* 0x0005e8000c101112 */
[----:B------:R2:W-:Y:S02]  /*73b0*/  @!P0 STG.E.U8 desc[UR18][R6.64+0x79], R21 ;  /* 0x0000791506008986 */ /* 0x0005e4000c101112 */
.L_x_161:
[----:B------:R-:W-:Y:S05]  /*73c0*/  BSYNC B0 ;  /* 0x0000000000007941 */ /* 0x000fea0003800000 */
.L_x_31:
[----:B------:R-:W-:Y:S01]  /*73d0*/  ULDC UR6, c[0x0][0xc] ;  /* 0x0000030000067ab9 */ /* 0x000fe20000000800 */
[----:B------:R-:W-:Y:S01]  /*73e0*/  ULDC UR7, c[0x0][0x10] ;  /* 0x0000040000077ab9 */ /* 0x000fe20000000800 */
[----:B--2-45:R-:W2:Y:S01]  /*73f0*/  LDC R5, c[0x0][0x14] ;  /* 0x00000500ff057b82 */ /* 0x034ea20000000800 */
[----:B------:R-:W-:Y:S01]  /*7400*/  UIMAD.WIDE.U32 UR6, UR6, UR7, URZ ;  /* 0x00000007060672a5 */ /* 0x000fe2000f8e003f */
[----:B0-----:R-:W-:Y:S01]  /*7410*/  PRMT R7, RZ, 0x7610, R7 ;  /* 0x00007610ff077816 */ /* 0x001fe20000000007 */
[----:B------:R-:W-:-:S04]  /*7420*/  IMAD.MOV.U32 R6, RZ, RZ, -0x1 ;  /* 0xffffffffff067424 */ /* 0x000fc800078e00ff */
[----:B--2---:R-:W-:-:S04]  /*7430*/  IMAD.WIDE.U32 R2, R5, UR6, R2 ;  /* 0x0000000605027c25 */ /* 0x004fc8000f8e0002 */
[----:B------:R-:W-:Y:S01]  /*7440*/  IMAD R5, R5, UR7, RZ ;  /* 0x0000000705057c24 */ /* 0x000fe2000f8e02ff */
[----:B------:R-:W-:Y:S02]  /*7450*/  ULDC.64 UR6, c[0x0][0x650] ;  /* 0x0001940000067ab9 */ /* 0x000fe40000000a00 */
[----:B------:R-:W-:Y:S01]  /*7460*/  ISETP.GE.U32.AND P0, PT, R2, UR6, PT ;  /* 0x0000000602007c0c */ /* 0x000fe2000bf06070 */
[----:B------:R-:W-:Y:S02]  /*7470*/  IMAD.IADD R3, R3, 0x1, R5 ;  /* 0x0000000103037824 */ /* 0x000fe400078e0205 */
[----:B------:R-:W-:-:S03]  /*7480*/  IMAD.MOV.U32 R5, RZ, RZ, -0x1 ;  /* 0xffffffffff057424 */ /* 0x000fc600078e00ff */
[----:B------:R-:W-:-:S13]  /*7490*/  ISETP.GE.U32.AND.EX P0, PT, R3, UR7, PT, P0 ;  /* 0x0000000703007c0c */ /* 0x000fda000bf06100 */
[----:B------:R-:W-:Y:S05]  /*74a0*/  @P0 BRA `(.L_x_162) ;  /* 0x0000000400600947 */ /* 0x000fea0003800000 */
[----:B------:R-:W0:Y:S01]  /*74b0*/  S2R R20, SR_CTAID.X ;  /* 0x0000000000147919 */ /* 0x000e220000002500 */
[----:B------:R-:W2:Y:S01]  /*74c0*/  LDC.64 R14, c[0x0][0x628] ;  /* 0x00018a00ff0e7b82 */ /* 0x000ea20000000a00 */
[----:B------:R-:W-:Y:S01]  /*74d0*/  ULDC UR6, c[0x0][0x150] ;  /* 0x0000540000067ab9 */ /* 0x000fe20000000800 */
[----:B------:R-:W-:Y:S01]  /*74e0*/  IMAD.MOV.U32 R12, RZ, RZ, R2 ;  /* 0x000000ffff0c7224 */ /* 0x000fe200078e0002 */
[----:B------:R-:W4:Y:S01]  /*74f0*/  S2R R22, SR_CTAID.Y ;  /* 0x0000000000167919 */ /* 0x000f220000002600 */
[----:B------:R-:W-:-:S04]  /*7500*/  IMAD.MOV.U32 R13, RZ, RZ, R3 ;  /* 0x000000ffff0d7224 */ /* 0x000fc800078e0003 */
[----:B------:R-:W1:Y:S08]  /*7510*/  LDC R23, c[0x0][0x144] ;  /* 0x00005100ff177b82 */ /* 0x000e700000000800 */
[----:B------:R-:W1:Y:S08]  /*7520*/  LDC R16, c[0x0][0x630] ;  /* 0x00018c00ff107b82 */ /* 0x000e700000000800 */
[----:B------:R-:W1:Y:S01]  /*7530*/  LDC.64 R18, c[0x0][0x620] ;  /* 0x00018800ff127b82 */ /* 0x000e620000000a00 */
[----:B--2---:R-:W-:-:S04]  /*7540*/  ISETP.NE.U32.AND P0, PT, R14, RZ, PT ;  /* 0x000000ff0e00720c */ /* 0x004fc80003f05070 */
[----:B------:R-:W-:Y:S02]  /*7550*/  ISETP.NE.AND.EX P0, PT, R15, RZ, PT, P0 ;  /* 0x000000ff0f00720c */ /* 0x000fe40003f05300 */
[----:B0-----:R-:W-:-:S05]  /*7560*/  I2FP.F32.U32 R5, R20 ;  /* 0x0000001400057245 */ /* 0x001fca0000201000 */
[----:B------:R-:W-:-:S04]  /*7570*/  FMUL R5, R5, UR6 ;  /* 0x0000000605057c20 */ /* 0x000fc80008400000 */
[----:B------:R0:W2:Y:S02]  /*7580*/  F2I.U32.TRUNC.NTZ R21, R5 ;  /* 0x0000000500157305 */ /* 0x0000a4000020f000 */
[----:B----4-:R-:W-:Y:S05]  /*7590*/  @!P0 BRA `(.L_x_163) ;  /* 0x0000000000288947 */ /* 0x010fea0003800000 */
[----:B0-----:R-:W0:Y:S02]  /*75a0*/  LDC R5, c[0x0][0x634] ;  /* 0x00018d00ff057b82 */ /* 0x001e240000000800 */
        /* <DEDUP_REMOVED lines=9> */
.L_x_163:
[-CC-:B-1----:R-:W-:Y:S01]  /*7640*/  SHF.R.U64 R17, R12, R16.reuse, R13.reuse ;  /* 0x000000100c117219 */ /* 0x182fe2000000120d */
[----:B------:R-:W1:Y:S01]  /*7650*/  LDC.64 R28, c[0x0][0x640] ;  /* 0x00019000ff1c7b82 */ /* 0x000e620000000a00 */
[----:B0-----:R-:W-:Y:S01]  /*7660*/  SHF.R.U32.HI R5, RZ, R16, R13 ;  /* 0x00000010ff057219 */ /* 0x001fe2000001160d */
[----:B--2---:R-:W-:Y:S01]  /*7670*/  IMAD.MOV R21, RZ, RZ, -R21 ;  /* 0x000000ffff157224 */ /* 0x004fe200078e0a15 */
[----:B------:R-:W-:Y:S01]  /*7680*/  IADD3 R11, P0, RZ, -R17, RZ ;  /* 0x80000011ff0b7210 */ /* 0x000fe20007f1e0ff */
[----:B------:R-:W-:Y:S02]  /*7690*/  ULDC UR6, c[0x0][0x154] ;  /* 0x0000550000067ab9 */ /* 0x000fe40000000800 */
[----:B------:R-:W-:Y:S02]  /*76a0*/  IMAD R23, R23, R21, R20 ;  /* 0x0000001517177224 */ /* 0x000fe400078e0214 */
[----:B------:R-:W0:Y:S01]  /*76b0*/  LDC R12, c[0x0][0x618] ;  /* 0x00018600ff0c7b82 */ /* 0x000e220000000800 */
[----:B------:R-:W-:-:S02]  /*76c0*/  IMAD.X R5, RZ, RZ, ~R5, P0 ;  /* 0x000000ffff057224 */ /* 0x000fc400000e0e05 */
[----:B------:R-:W-:-:S04]  /*76d0*/  IMAD.WIDE.U32 R6, R11, R18, R2 ;  /* 0x000000120b067225 */ /* 0x000fc800078e0002 */
[----:B------:R-:W-:Y:S01]  /*76e0*/  IMAD R10, R5, R18, RZ ;  /* 0x00000012050a7224 */ /* 0x000fe200078e02ff */
[----:B------:R-:W2:Y:S03]  /*76f0*/  LDC R24, c[0x0][0x608] ;  /* 0x00018200ff187b82 */ /* 0x000ea60000000800 */
[----:B------:R-:W-:Y:S02]  /*7700*/  IMAD R5, R11, R19, R10 ;  /* 0x000000130b057224 */ /* 0x000fe400078e020a */
[----:B------:R-:W-:Y:S02]  /*7710*/  IMAD.MOV.U32 R11, RZ, RZ, 0x1 ;  /* 0x00000001ff0b7424 */ /* 0x000fe400078e00ff */
[----:B------:R-:W-:Y:S01]  /*7720*/  IMAD.IADD R5, R7, 0x1, R5 ;  /* 0x0000000107057824 */ /* 0x000fe200078e0205 */
[----:B---3--:R-:W3:Y:S01]  /*7730*/  LDC R26, c[0x0][0x658] ;  /* 0x00019600ff1a7b82 */ /* 0x008ee20000000800 */
[----:B------:R-:W-:-:S02]  /*7740*/  I2FP.F32.U32 R7, R22 ;  /* 0x0000001600077245 */ /* 0x000fc40000201000 */
[----:B-1----:R-:W-:-:S03]  /*7750*/  ISETP.NE.U32.AND P0, PT, R28, RZ, PT ;  /* 0x000000ff1c00720c */ /* 0x002fc60003f05070 */
[----:B------:R-:W-:Y:S01]  /*7760*/  FMUL R10, R7, UR6 ;  /* 0x00000006070a7c20 */ /* 0x000fe20008400000 */
[----:B------:R-:W-:Y:S01]  /*7770*/  ISETP.NE.AND.EX P0, PT, R29, RZ, PT, P0 ;  /* 0x000000ff1d00720c */ /* 0x000fe20003f05300 */
[----:B------:R-:W1:Y:S01]  /*7780*/  LDC R21, c[0x0][0x148] ;  /* 0x00005200ff157b82 */ /* 0x000e620000000800 */
[-CC-:B0-----:R-:W-:Y:S01]  /*7790*/  SHF.R.U64 R16, R6, R12.reuse, R5.reuse ;  /* 0x0000000c06107219 */ /* 0x181fe20000001205 */
[----:B------:R0:W4:Y:S01]  /*77a0*/  F2I.U32.TRUNC.NTZ R18, R10 ;  /* 0x0000000a00127305 */ /* 0x000122000020f000 */
[----:B------:R-:W-:Y:S01]  /*77b0*/  SHF.R.U32.HI R5, RZ, R12, R5 ;  /* 0x0000000cff057219 */ /* 0x000fe20000011605 */
[----:B------:R-:W-:-:S04]  /*77c0*/  IMAD.MOV.U32 R7, RZ, RZ, -0x1 ;  /* 0xffffffffff077424 */ /* 0x000fc800078e00ff */
[----:B------:R-:W0:Y:S01]  /*77d0*/  LDC R20, c[0x0][0x600] ;  /* 0x00018000ff147b82 */ /* 0x000e220000000800 */
[-CC-:B--2---:R-:W-:Y:S02]  /*77e0*/  SHF.R.U64 R14, R16, R24.reuse, R5.reuse ;  /* 0x00000018100e7219 */ /* 0x184fe40000001205 */
[----:B------:R-:W-:-:S05]  /*77f0*/  SHF.R.U32.HI R5, RZ, R24, R5 ;  /* 0x00000018ff057219 */ /* 0x000fca0000011605 */
[----:B------:R-:W2:Y:S01]  /*7800*/  LDC R27, c[0x0][0x648] ;  /* 0x00019200ff1b7b82 */ /* 0x000ea20000000800 */
[-C--:B---3--:R-:W-:Y:S02]  /*7810*/  SHF.L.U32 R6, R7, R26.reuse, RZ ;  /* 0x0000001a07067219 */ /* 0x088fe400000006ff */
[-CC-:B------:R-:W-:Y:S02]  /*7820*/  SHF.R.U64 R19, R14, R26.reuse, R5.reuse ;  /* 0x0000001a0e137219 */ /* 0x180fe40000001205 */
[----:B------:R-:W-:Y:S02]  /*7830*/  SHF.R.U32.HI R7, RZ, R26, R5 ;  /* 0x0000001aff077219 */ /* 0x000fe40000011605 */
[----:B------:R-:W-:Y:S01]  /*7840*/  LOP3.LUT R25, RZ, R6, RZ, 0x33, !PT ;  /* 0x00000006ff197212 */ /* 0x000fe200078e33ff */
[----:B------:R-:W3:Y:S01]  /*7850*/  LDC R30, c[0x0][0x638] ;  /* 0x00018e00ff1e7b82 */ /* 0x000ee20000000800 */
[----:B------:R-:W-:Y:S01]  /*7860*/  SHF.L.U32 R26, R11, R26, RZ ;  /* 0x0000001a0b1a7219 */ /* 0x000fe200000006ff */
[----:B------:R-:W-:-:S06]  /*7870*/  IMAD.MOV.U32 R6, RZ, RZ, R19 ;  /* 0x000000ffff067224 */ /* 0x000fcc00078e0013 */
[----:B------:R-:W0:Y:S01]  /*7880*/  LDC R31, c[0x0][0x610] ;  /* 0x00018400ff1f7b82 */ /* 0x000e220000000800 */
[----:B----4-:R-:W-:Y:S05]  /*7890*/  @!P0 BRA `(.L_x_164) ;  /* 0x0000000000288947 */ /* 0x010fea0003800000 */
[----:B------:R-:W4:Y:S02]  /*78a0*/  LDC R6, c[0x0][0x64c] ;  /* 0x00019300ff067b82 */ /* 0x000f240000000800 */
[----:B----4-:R-:W-:-:S05]  /*78b0*/  IADD3 R5, P0, R19, R6, RZ ;  /* 0x0000000613057210 */ /* 0x010fca0007f1e0ff */
[----:B------:R-:W-:-:S04]  /*78c0*/  IMAD.X R15, RZ, RZ, R7, P0 ;  /* 0x000000ffff0f7224 */ /* 0x000fc800000e0607 */
[----:B------:R-:W-:-:S04]  /*78d0*/  IMAD.WIDE.U32 R6, R15, R28, RZ ;  /* 0x0000001c0f067225 */ /* 0x000fc800078e00ff */
[----:B0-----:R-:W-:-:S04]  /*78e0*/  IMAD.WIDE.U32 R10, P0, R5, R29, R6 ;  /* 0x0000001d050a7225 */ /* 0x001fc80007800006 */
[----:B------:R-:W-:-:S04]  /*78f0*/  IMAD.WIDE.U32 R6, R5, R28, RZ ;  /* 0x0000001c05067225 */ /* 0x000fc800078e00ff */
[----:B------:R-:W-:Y:S01]  /*7900*/  IMAD.X R13, RZ, RZ, RZ, P0 ;  /* 0x000000ffff0d7224 */ /* 0x000fe200000e06ff */
[----:B------:R-:W-:Y:S01]  /*7910*/  IADD3 RZ, P0, R7, R10, RZ ;  /* 0x0000000a07ff7210 */ /* 0x000fe20007f1e0ff */
[----:B------:R-:W-:-:S04]  /*7920*/  IMAD.MOV.U32 R12, RZ, RZ, R11 ;  /* 0x000000ffff0c7224 */ /* 0x000fc800078e000b */
[----:B------:R-:W-:-:S08]  /*7930*/  IMAD.WIDE.U32.X R6, R15, R29, R12, P0 ;  /* 0x0000001d0f067225 */ /* 0x000fd000000e040c */
.L_x_164:
[----:B--2---:R-:W-:Y:S01]  /*7940*/  SHF.R.U64 R5, R6, R27, R7 ;  /* 0x0000001b06057219 */ /* 0x004fe20000001207 */
[----:B0-----:R-:W-:Y:S01]  /*7950*/  VIADD R7, R20, 0xffffffff ;  /* 0xffffffff14077836 */ /* 0x001fe20000000000 */
[----:B------:R-:W-:Y:S01]  /*7960*/  LOP3.LUT R28, R14, R25, RZ, 0xc0, !PT ;  /* 0x000000190e1c7212 */ /* 0x000fe200078ec0ff */
[----:B------:R-:W-:Y:S02]  /*7970*/  IMAD.MOV R18, RZ, RZ, -R18 ;  /* 0x000000ffff127224 */ /* 0x000fe400078e0a12 */
[----:B------:R-:W-:Y:S01]  /*7980*/  IMAD.MOV R6, RZ, RZ, -R5 ;  /* 0x000000ffff067224 */ /* 0x000fe200078e0a05 */
[----:B------:R-:W-:Y:S01]  /*7990*/  LOP3.LUT R16, R16, R7, RZ, 0xc0, !PT ;  /* 0x0000000710107212 */ /* 0x000fe200078ec0ff */
[----:B------:R-:W-:Y:S02]  /*79a0*/  IMAD R28, R26, R5, R28 ;  /* 0x000000051a1c7224 */ /* 0x000fe400078e021c */
[----:B-1----:R-:W-:Y:S02]  /*79b0*/  @P2 IMAD R23, R21, R18, R22 ;  /* 0x0000001215172224 */ /* 0x002fe400078e0216 */
[----:B---3--:R-:W-:-:S02]  /*79c0*/  IMAD R5, R6, R30, R19 ;  /* 0x0000001e06057224 */ /* 0x008fc400078e0213 */
[----:B------:R-:W-:Y:S02]  /*79d0*/  IMAD R28, R28, R31, R23 ;  /* 0x0000001f1c1c7224 */ /* 0x000fe400078e0217 */
[----:B------:R-:W-:Y:S02]  /*79e0*/  IMAD R5, R5, R20, R16 ;  /* 0x0000001405057224 */ /* 0x000fe400078e0210 */
[----:B------:R-:W-:-:S03]  /*79f0*/  IMAD.MOV.U32 R7, RZ, RZ, 0x1 ;  /* 0x00000001ff077424 */ /* 0x000fc600078e00ff */
[----:B------:R-:W-:Y:S02]  /*7a00*/  SEL R6, R5, R28, !P2 ;  /* 0x0000001c05067207 */ /* 0x000fe40005000000 */
[----:B------:R-:W-:Y:S01]  /*7a10*/  SEL R28, R28, R5, !P2 ;  /* 0x000000051c1c7207 */ /* 0x000fe20005000000 */
[----:B------:R-:W-:-:S07]  /*7a20*/  IMAD.MOV.U32 R5, RZ, RZ, R17 ;  /* 0x000000ffff057224 */ /* 0x000fce00078e0011 */
.L_x_162:
[----:B------:R-:W-:Y:S01]  /*7a30*/  UIADD3 UR5, UR9, UR5, URZ ;  /* 0x0000000509057290 */ /* 0x000fe2000fffe03f */
[----:B------:R-:W-:Y:S01]  /*7a40*/  LOP3.LUT P0, RZ, R7, 0xff, RZ, 0xc0, !PT ;  /* 0x000000ff07ff7812 */ /* 0x000fe2000780c0ff */
[----:B------:R-:W-:Y:S02]  /*7a50*/  IMAD.MOV.U32 R7, RZ, RZ, R28 ;  /* 0x000000ffff077224 */ /* 0x000fe400078e001c */
[----:B------:R-:W-:Y:S02]  /*7a60*/  USHF.R.U32.HI UR6, URZ, 0x2, UR5 ;  /* 0x000000023f067899 */ /* 0x000fe40008011605 */
[----:B------:R-:W-:Y:S02]  /*7a70*/  UISETP.GT.U32.AND UP1, UPT, UR5, 0x3, UPT ;  /* 0x000000030500788c */ /* 0x000fe4000bf24070 */
[----:B------:R-:W-:Y:S02]  /*7a80*/  ULOP3.LUT UR6, UR6, 0x1, URZ, 0xc0, !UPT ;  /* 0x0000000106067892 */ /* 0x000fe4000f8ec03f */
[----:B------:R-:W-:-:S02]  /*7a90*/  UISETP.LT.U32.AND UP1, UPT, UR9, 0x4, UP1 ;  /* 0x000000040900788c */ /* 0x000fc40008f21070 */
[----:B------:R-:W-:Y:S02]  /*7aa0*/  UISETP.NE.U32.AND UP0, UPT, UR6, 0x1, UPT ;  /* 0x000000010600788c */ /* 0x000fe4000bf05070 */
[----:B------:R-:W-:Y:S02]  /*7ab0*/  USEL UR7, URZ, 0x1, !UP1 ;  /* 0x000000013f077887 */ /* 0x000fe4000c800000 */
[----:B------:R-:W-:Y:S02]  /*7ac0*/  UISETP.GT.U32.AND UP0, UPT, UR9, 0x3, !UP0 ;  /* 0x000000030900788c */ /* 0x000fe4000c704070 */
[----:B------:R-:W-:Y:S02]  /*7ad0*/  ULOP3.LUT UR5, UR5, 0x3, URZ, 0xc0, !UPT ;  /* 0x0000000305057892 */ /* 0x000fe4000f8ec03f */
[----:B------:R-:W-:-:S04]  /*7ae0*/  USEL UR6, URZ, 0x1, !UP0 ;  /* 0x000000013f067887 */ /* 0x000fc8000c000000 */
[----:B------:R-:W-:Y:S01]  /*7af0*/  ULOP3.LUT UR4, UR6, UR4, UR7, 0x96, !UPT ;  /* 0x0000000406047292 */ /* 0x000fe2000f8e9607 */
[----:B------:R-:W-:Y:S11]  /*7b00*/  @P0 BRA `(.L_x_165) ;  /* 0xffffff9400040947 */ /* 0x000ff6000383ffff */
[----:B------:R-:W-:Y:S05]  /*7b10*/  EXIT ;  /* 0x000000000000794d */ /* 0x000fea0003800000 */
.L_x_3:
[----:B0-----:R-:W-:Y:S01]  /*7b20*/  ULDC.64 UR4, c[0x0][0x650] ;  /* 0x0001940000047ab9 */ /* 0x001fe20000000a00 */
        /* <DEDUP_REMOVED lines=25> */
.L_x_167:
[--C-:B------:R-:W-:Y:S01]  /*7cc0*/  SHF.R.U64 R16, R14, R18, R15.reuse ;  /* 0x000000120e107219 */ /* 0x100fe2000000120f */
[----:B------:R-:W0:Y:S01]  /*7cd0*/  LDC R22, c[0x0][0x618] ;  /* 0x00018600ff167b82 */ /* 0x000e220000000800 */
[----:B------:R-:W-:Y:S01]  /*7ce0*/  I2FP.F32.U32 R7, R8 ;  /* 0x0000000800077245 */ /* 0x000fe20000201000 */
[----:B------:R-:W-:Y:S01]  /*7cf0*/  ULDC UR4, c[0x0][0x150] ;  /* 0x0000540000047ab9 */ /* 0x000fe20000000800 */
[----:B------:R-:W-:Y:S02]  /*7d00*/  SHF.R.U32.HI R6, RZ, R18, R15 ;  /* 0x00000012ff067219 */ /* 0x000fe4000001160f */
[----:B------:R-:W-:Y:S01]  /*7d10*/  IADD3 R9, P0, RZ, -R16, RZ ;  /* 0x80000010ff097210 */ /* 0x000fe20007f1e0ff */
[----:B------:R-:W-:Y:S01]  /*7d20*/  FMUL R13, R7, UR4 ;  /* 0x00000004070d7c20 */ /* 0x000fe20008400000 */
[----:B------:R-:W-:Y:S01]  /*7d30*/  ULDC UR4, c[0x0][0x154] ;  /* 0x0000550000047ab9 */ /* 0x000fe20000000800 */
[----:B------:R-:W1:Y:S02]  /*7d40*/  LDC.64 R24, c[0x0][0x640] ;  /* 0x00019000ff187b82 */ /* 0x000e640000000a00 */
[----:B------:R-:W-:-:S02]  /*7d50*/  IMAD.X R11, RZ, RZ, ~R6, P0 ;  /* 0x000000ffff0b7224 */ /* 0x000fc400000e0e06 */
[----:B------:R-:W2:Y:S01]  /*7d60*/  F2I.U32.TRUNC.NTZ R13, R13 ;  /* 0x0000000d000d7305 */ /* 0x000ea2000020f000 */
[----:B------:R-:W-:-:S03]  /*7d70*/  IMAD.WIDE.U32 R6, R9, R20, R2 ;  /* 0x0000001409067225 */ /* 0x000fc600078e0002 */
[----:B------:R-:W3:Y:S01]  /*7d80*/  LDC R15, c[0x0][0x144] ;  /* 0x00005100ff0f7b82 */ /* 0x000ee20000000800 */
[----:B------:R-:W-:-:S04]  /*7d90*/  IMAD R12, R11, R20, RZ ;  /* 0x000000140b0c7224 */ /* 0x000fc800078e02ff */
[----:B------:R-:W-:Y:S02]  /*7da0*/  IMAD R9, R9, R21, R12 ;  /* 0x0000001509097224 */ /* 0x000fe400078e020c */
[----:B------:R-:W-:Y:S01]  /*7db0*/  IMAD.MOV.U32 R12, RZ, RZ, -0x1 ;  /* 0xffffffffff0c7424 */ /* 0x000fe200078e00ff */
[----:B------:R-:W4:Y:S01]  /*7dc0*/  LDC R18, c[0x0][0x608] ;  /* 0x00018200ff127b82 */ /* 0x000f220000000800 */
[----:B------:R-:W-:Y:S01]  /*7dd0*/  IMAD.IADD R7, R7, 0x1, R9 ;  /* 0x0000000107077824 */ /* 0x000fe200078e0209 */
[----:B------:R-:W-:-:S04]  /*7de0*/  I2FP.F32.U32 R9, R10 ;  /* 0x0000000a00097245 */ /* 0x000fc80000201000 */
[-C--:B0-----:R-:W-:Y:S01]  /*7df0*/  SHF.R.U64 R14, R6, R22.reuse, R7 ;  /* 0x00000016060e7219 */ /* 0x081fe20000001207 */
[----:B--2---:R-:W-:Y:S01]  /*7e00*/  IMAD.MOV R6, RZ, RZ, -R13 ;  /* 0x000000ffff067224 */ /* 0x004fe200078e0a0d */
[----:B------:R-:W0:Y:S01]  /*7e10*/  LDC R11, c[0x0][0x658] ;  /* 0x00019600ff0b7b82 */ /* 0x000e220000000800 */
[----:B-1----:R-:W-:Y:S01]  /*7e20*/  ISETP.NE.U32.AND P0, PT, R24, RZ, PT ;  /* 0x000000ff1800720c */ /* 0x002fe20003f05070 */
[----:B------:R-:W-:Y:S01]  /*7e30*/  FMUL R9, R9, UR4 ;  /* 0x0000000409097c20 */ /* 0x000fe20008400000 */
[----:B------:R-:W-:Y:S02]  /*7e40*/  SHF.R.U32.HI R7, RZ, R22, R7 ;  /* 0x00000016ff077219 */ /* 0x000fe40000011607 */
[----:B------:R-:W-:-:S03]  /*7e50*/  ISETP.NE.AND.EX P0, PT, R25, RZ, PT, P0 ;  /* 0x000000ff1900720c */ /* 0x000fc60003f05300 */
[----:B------:R-:W1:Y:S01]  /*7e60*/  LDC R21, c[0x0][0x148] ;  /* 0x00005200ff157b82 */ /* 0x000e620000000800 */
[----:B---3--:R-:W-:Y:S02]  /*7e70*/  IMAD R22, R15, R6, R8 ;  /* 0x000000060f167224 */ /* 0x008fe400078e0208 */
[----:B------:R-:W-:-:S05]  /*7e80*/  IMAD.MOV.U32 R8, RZ, RZ, 0x1 ;  /* 0x00000001ff087424 */ /* 0x000fca00078e00ff */
[----:B------:R-:W2:Y:S01]  /*7e90*/  LDC R20, c[0x0][0x600] ;  /* 0x00018000ff147b82 */ /* 0x000ea20000000800 */
[-CC-:B----4-:R-:W-:Y:S02]  /*7ea0*/  SHF.R.U64 R17, R14, R18.reuse, R7.reuse ;  /* 0x000000120e117219 */ /* 0x190fe40000001207 */
[----:B------:R-:W-:Y:S02]  /*7eb0*/  SHF.R.U32.HI R6, RZ, R18, R7 ;  /* 0x00000012ff067219 */ /* 0x000fe40000011607 */
[----:B------:R3:W4:Y:S03]  /*7ec0*/  F2I.U32.TRUNC.NTZ R18, R9 ;  /* 0x0000000900127305 */ /* 0x000726000020f000 */
[----:B------:R-:W1:Y:S01]  /*7ed0*/  LDC R23, c[0x0][0x648] ;  /* 0x00019200ff177b82 */ /* 0x000e620000000800 */
[-C--:B0-----:R-:W-:Y:S02]  /*7ee0*/  SHF.R.U64 R19, R17, R11.reuse, R6 ;  /* 0x0000000b11137219 */ /* 0x081fe40000001206 */
[----:B------:R-:W-:-:S02]  /*7ef0*/  SHF.L.U32 R12, R12, R11, RZ ;  /* 0x0000000b0c0c7219 */ /* 0x000fc400000006ff */
[-C--:B------:R-:W-:Y:S01]  /*7f00*/  SHF.R.U32.HI R7, RZ, R11.reuse, R6 ;  /* 0x0000000bff077219 */ /* 0x080fe20000011606 */
[----:B------:R-:W-:Y:S01]  /*7f10*/  IMAD.MOV.U32 R6, RZ, RZ, R19 ;  /* 0x000000ffff067224 */ /* 0x000fe200078e0013 */
[----:B------:R-:W-:Y:S01]  /*7f20*/  SHF.L.U32 R27, R8, R11, RZ ;  /* 0x0000000b081b7219 */ /* 0x000fe200000006ff */
[----:B------:R-:W0:Y:S01]  /*7f30*/  LDC R26, c[0x0][0x638] ;  /* 0x00018e00ff1a7b82 */ /* 0x000e220000000800 */
[----:B------:R-:W-:-:S07]  /*7f40*/  LOP3.LUT R28, RZ, R12, RZ, 0x33, !PT ;  /* 0x0000000cff1c7212 */ /* 0x000fce00078e33ff */
[----:B------:R-:W0:Y:S01]  /*7f50*/  LDC R29, c[0x0][0x610] ;  /* 0x00018400ff1d7b82 */ /* 0x000e220000000800 */
[----:B---34-:R-:W-:Y:S05]  /*7f60*/  @!P0 BRA `(.L_x_168) ;  /* 0x0000000000288947 */ /* 0x018fea0003800000 */
        /* <DEDUP_REMOVED lines=10> */
.L_x_168:
[----:B-1----:R-:W-:Y:S01]  /*8010*/  SHF.R.U64 R7, R6, R23, R7 ;  /* 0x0000001706077219 */ /* 0x002fe20000001207 */
[----:B--2---:R-:W-:Y:S01]  /*8020*/  VIADD R9, R20, 0xffffffff ;  /* 0xffffffff14097836 */ /* 0x004fe20000000000 */
[----:B------:R-:W-:Y:S01]  /*8030*/  LOP3.LUT R6, R17, R28, RZ, 0xc0, !PT ;  /* 0x0000001c11067212 */ /* 0x000fe200078ec0ff */
[----:B------:R-:W-:Y:S02]  /*8040*/  IMAD.MOV R18, RZ, RZ, -R18 ;  /* 0x000000ffff127224 */ /* 0x000fe400078e0a12 */
[----:B------:R-:W-:Y:S02]  /*8050*/  IMAD.MOV R8, RZ, RZ, -R7 ;  /* 0x000000ffff087224 */ /* 0x000fe400078e0a07 */
[----:B------:R-:W-:Y:S01]  /*8060*/  IMAD R11, R27, R7, R6 ;  /* 0x000000071b0b7224 */ /* 0x000fe200078e0206 */
[----:B------:R-:W-:Y:S01]  /*8070*/  LOP3.LUT R7, R14, R9, RZ, 0xc0, !PT ;  /* 0x000000090e077212 */ /* 0x000fe200078ec0ff */
[----:B------:R-:W-:Y:S02]  /*8080*/  @P2 IMAD R22, R21, R18, R10 ;  /* 0x0000001215162224 */ /* 0x000fe400078e020a */
[----:B0-----:R-:W-:-:S02]  /*8090*/  IMAD R6, R8, R26, R19 ;  /* 0x0000001a08067224 */ /* 0x001fc400078e0213 */
[----:B------:R-:W-:Y:S02]  /*80a0*/  IMAD R11, R11, R29, R22 ;  /* 0x0000001d0b0b7224 */ /* 0x000fe400078e0216 */
[----:B------:R-:W-:Y:S02]  /*80b0*/  IMAD R6, R6, R20, R7 ;  /* 0x0000001406067224 */ /* 0x000fe400078e0207 */
[----:B------:R-:W-:-:S03]  /*80c0*/  IMAD.MOV.U32 R8, RZ, RZ, 0x1 ;  /* 0x00000001ff087424 */ /* 0x000fc600078e00ff */
[----:B------:R-:W-:Y:S02]  /*80d0*/  SEL R15, R6, R11, !P2 ;  /* 0x0000000b060f7207 */ /* 0x000fe40005000000 */
[----:B------:R-:W-:Y:S01]  /*80e0*/  SEL R11, R11, R6, !P2 ;  /* 0x000000060b0b7207 */ /* 0x000fe20005000000 */
[----:B------:R-:W-:Y:S01]  /*80f0*/  IMAD.MOV.U32 R6, RZ, RZ, R16 ;  /* 0x000000ffff067224 */ /* 0x000fe200078e0010 */
[----:B------:R-:W-:-:S07]  /*8100*/  PRMT R7, R8, 0x7610, R7 ;  /* 0x0000761008077816 */ /* 0x000fce0000000007 */
.L_x_166:
[----:B------:R-:W-:-:S08]  /*8110*/  NOP ;  /* 0x0000000000007918 */ /* 0x000fd00000000000 */
[----:B------:R-:W0:-:S00]  /*8120*/  USETMAXREG.DEALLOC.CTAPOOL 0x28 ;  /* 0x00000028000079c8 */ /* 0x000e0000080e0500 */
[----:B0-----:R-:W-:-:S13]  /*8130*/  ISETP.NE.AND P0, PT, R5, RZ, PT ;  /* 0x000000ff0500720c */ /* 0x001fda0003f05270 */
[----:B------:R-:W-:Y:S05]  /*8140*/  @P0 EXIT ;  /* 0x000000000000094d */ /* 0x000fea0003800000 */
[----:B------:R-:W-:Y:S01]  /*8150*/  LOP3.LUT P0, RZ, R7, 0xff, RZ, 0xc0, !PT ;  /* 0x000000ff07ff7812 */ /* 0x000fe2000780c0ff */
[----:B------:R-:W-:Y:S02]  /*8160*/  IMAD.MOV.U32 R12, RZ, RZ, 0x1 ;  /* 0x00000001ff0c7424 */ /* 0x000fe400078e00ff */
[----:B------:R-:W-:-:S10]  /*8170*/  IMAD.MOV.U32 R5, RZ, RZ, RZ ;  /* 0x000000ffff057224 */ /* 0x000fd400078e00ff */
[----:B------:R-:W-:Y:S05]  /*8180*/  @!P0 BRA `(.L_x_169) ;  /* 0x0000000c002c8947 */ /* 0x000fea0003800000 */
[----:B------:R-:W0:Y:S01]  /*8190*/  LDC R5, c[0x0][0x28c] ;  /* 0x0000a300ff057b82 */ /* 0x000e220000000800 */
[----:B------:R-:W-:Y:S01]  /*81a0*/  ULDC UR5, c[0x0][0x600] ;  /* 0x0001800000057ab9 */ /* 0x000fe20000000800 */
[----:B------:R-:W-:Y:S01]  /*81b0*/  ULDC UR4, c[0x0][0xc] ;  /* 0x0000030000047ab9 */ /* 0x000fe20000000800 */
[----:B------:R-:W-:Y:S01]  /*81c0*/  UIADD3 UR16, UR5, -0x1, URZ ;  /* 0xffffffff05107890 */ /* 0x000fe2000fffe03f */
[C---:B------:R-:W-:Y:S01]  /*81d0*/  LOP3.LUT P4, RZ, R0.reuse, 0x7f, RZ, 0xc0, !PT ;  /* 0x0000007f00ff7812 */ /* 0x040fe2000788c0ff */
[----:B------:R-:W-:Y:S01]  /*81e0*/  ULDC UR6, c[0x0][0x658] ;  /* 0x0001960000067ab9 */ /* 0x000fe20000000800 */
[----:B------:R-:W-:Y:S01]  /*81f0*/  ULDC UR5, c[0x0][0x10] ;  /* 0x0000040000057ab9 */ /* 0x000fe20000000800 */
[----:B------:R-:W-:Y:S01]  /*8200*/  UMOV UR7, 0xffffffff ;  /* 0xffffffff00077882 */ /* 0x000fe20000000000 */
[----:B------:R-:W-:Y:S01]  /*8210*/  UMOV UR8, 0x1 ;  /* 0x0000000100087882 */ /* 0x000fe20000000000 */
[----:B------:R-:W-:Y:S01]  /*8220*/  UIMAD.WIDE.U32 UR4, UR4, UR5, URZ ;  /* 0x00000005040472a5 */ /* 0x000fe2000f8e003f */
[----:B------:R-:W-:Y:S01]  /*8230*/  LOP3.LUT P0, RZ, R0, 0x1f, RZ, 0xc0, !PT ;  /* 0x0000001f00ff7812 */ /* 0x000fe2000780c0ff */
[----:B------:R-:W-:Y:S01]  /*8240*/  USHF.L.U32 UR7, UR7, UR6, URZ ;  /* 0x0000000607077299 */ /* 0x000fe2000800063f */
[----:B------:R-:W-:Y:S01]  /*8250*/  BSSY B0, `(.L_x_169) ;  /* 0x00000be000007945 */ /* 0x000fe20003800000 */
[----:B------:R-:W-:Y:S01]  /*8260*/  USHF.L.U32 UR18, UR8, UR6, URZ ;  /* 0x0000000608127299 */ /* 0x000fe2000800063f */
[----:B------:R-:W-:Y:S01]  /*8270*/  IMAD.MOV.U32 R14, RZ, RZ, 0x1 ;  /* 0x00000001ff0e7424 */ /* 0x000fe200078e00ff */
[----:B------:R-:W-:Y:S01]  /*8280*/  LOP3.LUT R17, R4, 0x2, RZ, 0xfc, !PT ;  /* 0x0000000204117812 */ /* 0x000fe200078efcff */
[----:B------:R-:W-:Y:S01]  /*8290*/  ULDC UR6, c[0x0][0x14] ;  /* 0x0000050000067ab9 */ /* 0x000fe20000000800 */
[----:B------:R-:W-:Y:S01]  /*82a0*/  PLOP3.LUT P0, PT, P0, P4, PT, 0x8a, 0x0 ;  /* 0x000000000000781c */ /* 0x000fe20000709172 */
[----:B------:R-:W-:Y:S01]  /*82b0*/  UIMAD.WIDE.U32 UR20, UR4, UR6, URZ ;  /* 0x00000006041472a5 */ /* 0x000fe2000f8e003f */
[----:B------:R-:W-:Y:S01]  /*82c0*/  IMAD.MOV.U32 R12, RZ, RZ, 0x1 ;  /* 0x00000001ff0c7424 */ /* 0x000fe200078e00ff */
[----:B------:R-:W-:-:S02]  /*82d0*/  UIMAD UR13, UR5, UR6, URZ ;  /* 0x00000006050d72a4 */ /* 0x000fc4000f8e023f */
[----:B------:R-:W-:Y:S01]  /*82e0*/  ULOP3.LUT UR17, URZ, UR7, URZ, 0x33, !UPT ;  /* 0x000000073f117292 */ /* 0x000fe2000f8e333f */
[----:B0-----:R-:W-:Y:S01]  /*82f0*/  VIADD R5, R5, 0x3f ;  /* 0x0000003f05057836 */ /* 0x001fe20000000000 */
[----:B------:R-:W-:Y:S01]  /*8300*/  UIADD3 UR13, UR21, UR13, URZ ;  /* 0x0000000d150d7290 */ /* 0x000fe2000fffe03f */
[----:B------:R-:W-:-:S03]  /*8310*/  ULDC.64 UR22, c[0x0][0x198] ;  /* 0x0000660000167ab9 */ /* 0x000fc60000000a00 */
[----:B------:R-:W-:-:S04]  /*8320*/  SHF.R.S32.HI R8, RZ, 0x1f, R5 ;  /* 0x0000001fff087819 */ /* 0x000fc80000011405 */
[----:B------:R-:W-:Y:S01]  /*8330*/  LEA.HI R8, R8, R5, RZ, 0x6 ;  /* 0x0000000508087211 */ /* 0x000fe200078f30ff */
[----:B------:R-:W-:-:S03]  /*8340*/  IMAD.MOV.U32 R5, RZ, RZ, RZ ;  /* 0x000000ffff057224 */ /* 0x000fc600078e00ff */
[----:B------:R-:W-:-:S05]  /*8350*/  SHF.R.S32.HI R16, RZ, 0x6, R8 ;  /* 0x00000006ff107819 */ /* 0x000fca0000011408 */
[----:B------:R-:W-:-:S07]  /*8360*/  VIADD R13, R16, 0x1 ;  /* 0x00000001100d7836 */ /* 0x000fce0000000000 */
.L_x_181:
[----:B------:R-:W-:-:S03]  /*8370*/  UMOV UR4, 0xffffffff ;  /* 0xffffffff00047882 */ /* 0x000fc60000000000 */
[----:B------:R-:W-:Y:S05]  /*8380*/  BRA.DIV UR4, `(.L_x_170) ;  /* 0x0000000e049c7947 */ /* 0x000fea000b800000 */
[----:B------:R-:W-:-:S13]  /*8390*/  ELECT P1, URZ, PT ;  /* 0x00000000003f782f */ /* 0x000fda0003820000 */
.L_x_192:
[----:B------:R-:W0:Y:S01]  /*83a0*/  LDC R0, c[0x0][0x28c] ;  /* 0x0000a300ff007b82 */ /* 0x000e220000000800 */
[----:B------:R-:W-:Y:S01]  /*83b0*/  BSSY B1, `(.L_x_171) ;  /* 0x0000035000017945 */ /* 0x000fe20003800000 */
[----:B0-----:R-:W-:-:S13]  /*83c0*/  ISETP.LT.OR P1, PT, R0, 0x1, !P1 ;  /* 0x000000010000780c */ /* 0x001fda0004f21670 */
[----:B------:R-:W-:Y:S05]  /*83d0*/  @P1 BRA `(.L_x_172) ;  /* 0x0000000000c81947 */ /* 0x000fea0003800000 */
[----:B------:R-:W-:Y:S02]  /*83e0*/  IMAD.SHL.U32 R15, R15, 0x80, RZ ;  /* 0x000000800f0f7824 */ /* 0x000fe400078e00ff */
[----:B------:R-:W-:Y:S02]  /*83f0*/  IMAD.SHL.U32 R11, R11, 0x80, RZ ;  /* 0x000000800b0b7824 */ /* 0x000fe400078e00ff */
[----:B------:R-:W-:Y:S02]  /*8400*/  IMAD.MOV.U32 R20, RZ, RZ, RZ ;  /* 0x000000ffff147224 */ /* 0x000fe400078e00ff */
[----:B------:R-:W-:Y:S02]  /*8410*/  IMAD.MOV.U32 R0, RZ, RZ, R13 ;  /* 0x000000ffff007224 */ /* 0x000fe400078e000d */
[----:B------:R-:W-:Y:S02]  /*8420*/  IMAD.MOV.U32 R7, RZ, RZ, R12 ;  /* 0x000000ffff077224 */ /* 0x000fe400078e000c */
[----:B------:R-:W-:-:S07]  /*8430*/  IMAD.MOV.U32 R8, RZ, RZ, R5 ;  /* 0x000000ffff087224 */ /* 0x000fce00078e0005 */
.L_x_176:
[----:B------:R-:W0:Y:S01]  /*8440*/  S2R R10, SR_CgaCtaId ;  /* 0x00000000000a7919 */ /* 0x000e220000008800 */
[----:B------:R-:W-:-:S04]  /*8450*/  MOV R9, 0x400 ;  /* 0x0000040000097802 */ /* 0x000fc80000000f00 */
[----:B0-----:R-:W-:Y:S02]  /*8460*/  LEA R19, R10, R9, 0x18 ;  /* 0x000000090a137211 */ /* 0x001fe400078ec0ff */
[----:B------:R-:W-:Y:S01]  /*8470*/  SHF.L.U32 R9, R7, 0x1f, RZ ;  /* 0x0000001f07097819 */ /* 0x000fe200000006ff */
[----:B------:R-:W0:Y:S02]  /*8480*/  @!P4 LDC R10, c[0x0][0x500] ;  /* 0x00014000ff0acb82 */ /* 0x000e240000000800 */
[----:B------:R-:W-:-:S04]  /*8490*/  IMAD R18, R8, 0x8, R19 ;  /* 0x0000000808127824 */ /* 0x000fc800078e0213 */
[----:B------:R-:W1:Y:S02]  /*84a0*/  SYNCS.PHASECHK.TRANS64.TRYWAIT P1, [R18+URZ+0x20], R9 ;  /* 0x00002009120075a7 */ /* 0x000e64000802017f */
[----:B-1----:R-:W-:Y:S05]  /*84b0*/  @!P1 BRA `(.L_x_173) ;  /* 0x0000000c00709947 */ /* 0x002fea0003800000 */
.L_x_193:
[----:B-1----:R-:W-:Y:S01]  /*84c0*/  PRMT R9, R17, 0x9910, RZ ;  /* 0x0000991011097816 */ /* 0x002fe200000000ff */
[----:B0-----:R0:W-:Y:S03]  /*84d0*/  @!P4 SYNCS.ARRIVE.TRANS64 RZ, [R18+URZ], R10 ;  /* 0x0000000a12ffc9a7 */ /* 0x0011e6000800003f */
[----:B------:R-:W-:-:S13]  /*84e0*/  ISETP.NE.AND P1, PT, R9, 0x2, PT ;  /* 0x000000020900780c */ /* 0x000fda0003f25270 */
[----:B0-----:R-:W-:Y:S05]  /*84f0*/  @P1 BRA `(.L_x_174) ;  /* 0x0000000000041947 */ /* 0x001fea0003800000 */
[----:B------:R-:W-:Y:S01]  /*8500*/  BPT.TRAP 0x1 ;  /* 0x000000040000795c */ /* 0x000fe20000300000 */
.L_x_174:
[----:B------:R-:W-:Y:S05]  /*8510*/  @P0 BRA `(.L_x_175) ;  /* 0x0000000000040947 */ /* 0x000fea0003800000 */
[----:B------:R-:W-:Y:S01]  /*8520*/  BPT.TRAP 0x1 ;  /* 0x000000040000795c */ /* 0x000fe20000300000 */
.L_x_175:
[----:B------:R-:W-:Y:S01]  /*8530*/  IMAD R19, R8, 0x2000, R19 ;  /* 0x0000200008137824 */ /* 0x000fe200078e0213 */
[----:B------:R-:W-:Y:S01]  /*8540*/  R2UR UR9, R18 ;  /* 0x00000000120972ca */ /* 0x000fe200000e0000 */
[----:B------:R-:W-:Y:S01]  /*8550*/  VIADD R0, R0, 0xffffffff ;  /* 0xffffffff00007836 */ /* 0x000fe20000000000 */
[----:B------:R-:W-:Y:S01]  /*8560*/  UIADD3 UR4, UP0, UR22, 0xf0, URZ ;  /* 0x000000f016047890 */ /* 0x000fe2000ff1e03f */
[----:B------:R-:W-:Y:S01]  /*8570*/  R2UR UR11, R11 ;  /* 0x000000000b0b72ca */ /* 0x000fe200000e0000 */
[----:B------:R-:W-:Y:S01]  /*8580*/  UIADD3 UR24, UP1, UR22, 0x1f0, URZ ;  /* 0x000001f016187890 */ /* 0x000fe2000ff3e03f */
[----:B------:R-:W-:Y:S01]  /*8590*/  R2UR UR8, R19 ;  /* 0x00000000130872ca */ /* 0x000fe200000e0000 */
[----:B------:R-:W-:Y:S01]  /*85a0*/  UIADD3.X UR5, URZ, UR23, URZ, UP0, !UPT ;  /* 0x000000173f057290 */ /* 0x000fe200087fe43f */
[----:B------:R-:W-:Y:S01]  /*85b0*/  R2UR UR10, R20 ;  /* 0x00000000140a72ca */ /* 0x000fe200000e0000 */
[----:B------:R-:W-:Y:S01]  /*85c0*/  VIADD R8, R8, 0x1 ;  /* 0x0000000108087836 */ /* 0x000fe20000000000 */
[----:B------:R-:W-:Y:S01]  /*85d0*/  R2UR UR12, R6 ;  /* 0x00000000060c72ca */ /* 0x000fe200000e0000 */
[----:B------:R-:W-:Y:S01]  /*85e0*/  UIADD3.X UR25, URZ, UR23, URZ, UP1, !UPT ;  /* 0x000000173f197290 */ /* 0x000fe20008ffe43f */
[----:B------:R-:W-:Y:S01]  /*85f0*/  R2UR UR19, R15 ;  /* 0x000000000f1372ca */ /* 0x000fe200000e0000 */
[----:B------:R-:W-:Y:S01]  /*8600*/  UMOV UR6, 0x0 ;  /* 0x0000000000067882 */ /* 0x000fe20000000000 */
[----:B------:R-:W-:Y:S01]  /*8610*/  ISETP.GT.AND P3, PT, R0, 0x1, PT ;  /* 0x000000010000780c */ /* 0x000fe20003f64270 */
[----:B------:R-:W-:Y:S01]  /*8620*/  UMOV UR7, 0x10000000 ;  /* 0x1000000000077882 */ /* 0x000fe20000000000 */
[----:B------:R-:W-:Y:S01]  /*8630*/  ISETP.NE.AND P1, PT, R8, 0x4, PT ;  /* 0x000000040800780c */ /* 0x000fe20003f25270 */
[----:B------:R-:W-:-:S02]  /*8640*/  VIADD R20, R20, 0x40 ;  /* 0x0000004014147836 */ /* 0x000fc40000000000 */
[----:B------:R-:W-:Y:S01]  /*8650*/  UIADD3 UR14, UR8, 0x100, URZ ;  /* 0x00000100080e7890 */ /* 0x000fe2000fffe03f */
[----:B------:R-:W-:Y:S01]  /*8660*/  SEL R10, RZ, 0x1, P1 ;  /* 0x00000001ff0a7807 */ /* 0x000fe20000800000 */
[----:B------:R-:W-:Y:S01]  /*8670*/  UIADD3 UR15, UR8, 0x8100, URZ ;  /* 0x00008100080f7890 */ /* 0x000fe2000fffe03f */
[----:B------:R-:W-:Y:S02]  /*8680*/  SEL R8, R8, RZ, P1 ;  /* 0x000000ff08087207 */ /* 0x000fe40000800000 */
[----:B------:R-:W-:Y:S02]  /*8690*/  LOP3.LUT R7, R7, R10, RZ, 0x3c, !PT ;  /* 0x0000000a07077212 */ /* 0x000fe400078e3cff */
[----:B------:R-:W-:Y:S02]  /*86a0*/  UMOV UR8, UR14 ;  /* 0x0000000e00087c82 */ /* 0x000fe40008000000 */
[----:B------:R0:W-:Y:S02]  /*86b0*/  UTMALDG.3D [UR8], [UR4], desc[UR6] ;  /* 0x00000608040075b4 */ /* 0x0001e40008011000 */
[----:B0-----:R-:W-:Y:S01]  /*86c0*/  UMOV UR8, UR15 ;  /* 0x0000000f00087c82 */ /* 0x001fe20008000000 */
[----:B------:R-:W-:-:S02]  /*86d0*/  UMOV UR11, UR19 ;  /* 0x00000013000b7c82 */ /* 0x000fc40008000000 */
[----:B------:R0:W-:Y:S02]  /*86e0*/  UTMALDG.3D [UR8], [UR24], desc[UR6] ;  /* 0x00000608180075b4 */ /* 0x0001e40008011000 */
[----:B0-----:R-:W-:Y:S05]  /*86f0*/  @P3 BRA `(.L_x_176) ;  /* 0xfffffffc00503947 */ /* 0x001fea000383ffff */
.L_x_172:
[----:B------:R-:W-:Y:S05]  /*8700*/  BSYNC B1 ;  /* 0x0000000000017941 */ /* 0x000fea0003800000 */
.L_x_171:
[----:B------:R-:W-:Y:S01]  /*8710*/  LOP3.LUT P3, RZ, R14, 0xff, RZ, 0xc0, !PT ;  /* 0x000000ff0eff7812 */ /* 0x000fe2000786c0ff */
[----:B------:R-:W-:Y:S01]  /*8720*/  IMAD.IADD R5, R16, 0x1, R5 ;  /* 0x0000000110057824 */ /* 0x000fe200078e0205 */
[----:B------:R-:W-:Y:S01]  /*8730*/  IADD3 R2, P5, R2, UR20, RZ ;  /* 0x0000001402027c10 */ /* 0x000fe2000ffbe0ff */
[----:B------:R-:W-:Y:S01]  /*8740*/  ULDC.64 UR4, c[0x0][0x650] ;  /* 0x0001940000047ab9 */ /* 0x000fe20000000a00 */
[----:B------:R-:W-:Y:S01]  /*8750*/  BSSY B1, `(.L_x_177) ;  /* 0x000006b000017945 */ /* 0x000fe20003800000 */
[----:B------:R-:W-:Y:S01]  /*8760*/  IMAD.MOV.U32 R11, RZ, RZ, -0x1 ;  /* 0xffffffffff0b7424 */ /* 0x000fe200078e00ff */
[----:B------:R-:W-:Y:S01]  /*8770*/  ISETP.GT.U32.AND P1, PT, R5, 0x3, PT ;  /* 0x000000030500780c */ /* 0x000fe20003f24070 */
[----:B------:R-:W-:Y:S01]  /*8780*/  IMAD.MOV.U32 R15, RZ, RZ, -0x1 ;  /* 0xffffffffff0f7424 */ /* 0x000fe200078e00ff */
[----:B------:R-:W-:Y:S02]  /*8790*/  SHF.R.U32.HI R0, RZ, 0x2, R5 ;  /* 0x00000002ff007819 */ /* 0x000fe40000011605 */
[----:B------:R-:W-:-:S02]  /*87a0*/  ISETP.LT.U32.AND P1, PT, R16, 0x4, P1 ;  /* 0x000000041000780c */ /* 0x000fc40000f21070 */
[----:B------:R-:W-:Y:S01]  /*87b0*/  IADD3.X R3, R3, UR13, RZ, P5, !PT ;  /* 0x0000000d03037c10 */ /* 0x000fe2000affe4ff */
[----:B------:R-:W0:Y:S01]  /*87c0*/  @P3 S2R R7, SR_CgaCtaId ;  /* 0x0000000000073919 */ /* 0x000e220000008800 */
[----:B------:R-:W-:Y:S02]  /*87d0*/  @P3 MOV R6, 0x400 ;  /* 0x0000040000063802 */ /* 0x000fe40000000f00 */
[----:B------:R-:W-:Y:S02]  /*87e0*/  ISETP.GE.U32.AND P5, PT, R2, UR4, PT ;  /* 0x0000000402007c0c */ /* 0x000fe4000bfa6070 */
[----:B------:R-:W-:Y:S02]  /*87f0*/  LOP3.LUT R0, R0, 0x1, RZ, 0xc0, !PT ;  /* 0x0000000100007812 */ /* 0x000fe400078ec0ff */
[----:B------:R-:W-:Y:S02]  /*8800*/  LOP3.LUT R5, R5, 0x3, RZ, 0xc0, !PT ;  /* 0x0000000305057812 */ /* 0x000fe400078ec0ff */
[----:B------:R-:W-:-:S02]  /*8810*/  PRMT R14, RZ, 0x7610, R14 ;  /* 0x00007610ff0e7816 */ /* 0x000fc4000000000e */
[----:B0-----:R-:W-:Y:S02]  /*8820*/  @P3 LEA R6, R7, R6, 0x18 ;  /* 0x0000000607063211 */ /* 0x001fe400078ec0ff */
[----:B------:R-:W-:Y:S02]  /*8830*/  SEL R7, RZ, 0x1, !P1 ;  /* 0x00000001ff077807 */ /* 0x000fe40004800000 */
[----:B------:R-:W-:Y:S01]  /*8840*/  ISETP.GE.U32.AND.EX P1, PT, R3, UR5, PT, P5 ;  /* 0x0000000503007c0c */ /* 0x000fe2000bf26150 */
[----:B------:R0:W-:Y:S01]  /*8850*/  @P3 SYNCS.ARRIVE.TRANS64.A1T0 RZ, [R6+URZ+0x58], RZ ;  /* 0x000058ff06ff39a7 */ /* 0x0001e2000810003f */
[----:B------:R-:W-:-:S04]  /*8860*/  ISETP.NE.U32.AND P3, PT, R0, 0x1, PT ;  /* 0x000000010000780c */ /* 0x000fc80003f65070 */
[----:B------:R-:W-:Y:S01]  /*8870*/  ISETP.GT.U32.AND P3, PT, R16, 0x3, !P3 ;  /* 0x000000031000780c */ /* 0x000fe20005f64070 */
[----:B0-----:R-:W-:-:S03]  /*8880*/  IMAD.MOV.U32 R6, RZ, RZ, -0x1 ;  /* 0xffffffffff067424 */ /* 0x001fc600078e00ff */
[----:B------:R-:W-:-:S04]  /*8890*/  SEL R0, RZ, 0x1, !P3 ;  /* 0x00000001ff007807 */ /* 0x000fc80005800000 */
[----:B------:R-:W-:Y:S02]  /*88a0*/  LOP3.LUT R12, R0, R12, R7, 0x96, !PT ;  /* 0x0000000c000c7212 */ /* 0x000fe400078e9607 */
[----:B------:R-:W-:Y:S01]  /*88b0*/  PRMT R0, RZ, 0x7610, R0 ;  /* 0x00007610ff007816 */ /* 0x000fe20000000000 */
[----:B------:R-:W-:Y:S06]  /*88c0*/  @P1 BRA `(.L_x_178) ;  /* 0x00000004004c1947 */ /* 0x000fec0003800000 */
[----:B------:R-:W-:Y:S01]  /*88d0*/  ULDC.64 UR4, c[0x0][0x628] ;  /* 0x00018a0000047ab9 */ /* 0x000fe20000000a00 */
[----:B------:R-:W0:Y:S01]  /*88e0*/  S2R R15, SR_CTAID.X ;  /* 0x00000000000f7919 */ /* 0x000e220000002500 */
[----:B------:R-:W-:Y:S01]  /*88f0*/  ISETP.NE.U32.AND P1, PT, RZ, UR4, PT ;  /* 0x00000004ff007c0c */ /* 0x000fe2000bf25070 */
[----:B------:R-:W-:Y:S01]  /*8900*/  ULDC UR7, c[0x0][0x630] ;  /* 0x00018c0000077ab9 */ /* 0x000fe20000000800 */
[----:B------:R-:W-:Y:S01]  /*8910*/  IMAD.MOV.U32 R6, RZ, RZ, R2 ;  /* 0x000000ffff067224 */ /* 0x000fe200078e0002 */
[----:B------:R-:W1:Y:S01]  /*8920*/  S2R R0, SR_CTAID.Y ;  /* 0x0000000000007919 */ /* 0x000e620000002600 */
[----:B------:R-:W-:Y:S01]  /*8930*/  ISETP.NE.AND.EX P1, PT, RZ, UR5, PT, P1 ;  /* 0x00000005ff007c0c */ /* 0x000fe2000bf25310 */
[----:B------:R-:W-:-:S12]  /*8940*/  IMAD.MOV.U32 R7, RZ, RZ, R3 ;  /* 0x000000ffff077224 */ /* 0x000fd800078e0003 */
[----:B------:R-:W-:Y:S05]  /*8950*/  @!P1 BRA `(.L_x_179) ;  /* 0x0000000000289947 */ /* 0x000fea0003800000 */
[----:B------:R-:W-:Y:S02]  /*8960*/  ULDC UR6, c[0x0][0x634] ;  /* 0x00018d0000067ab9 */ /* 0x000fe40000000800 */
[----:B------:R-:W-:-:S05]  /*8970*/  IADD3 R11, P1, R2, UR6, RZ ;  /* 0x00000006020b7c10 */ /* 0x000fca000ff3e0ff */
[----:B------:R-:W-:-:S04]  /*8980*/  IMAD.X R19, RZ, RZ, R3, P1 ;  /* 0x000000ffff137224 */ /* 0x000fc800008e0603 */
[----:B------:R-:W-:-:S04]  /*8990*/  IMAD.WIDE.U32 R8, R19, UR4, RZ ;  /* 0x0000000413087c25 */ /* 0x000fc8000f8e00ff */
[----:B------:R-:W-:-:S04]  /*89a0*/  IMAD.WIDE.U32 R8, P1, R11, UR5, R8 ;  /* 0x000000050b087c25 */ /* 0x000fc8000f820008 */
[----:B------:R-:W-:-:S04]  /*89b0*/  IMAD.WIDE.U32 R10, R11, UR4, RZ ;  /* 0x000000040b0a7c25 */ /* 0x000fc8000f8e00ff */
[----:B------:R-:W-:Y:S01]  /*89c0*/  IMAD.X R7, RZ, RZ, RZ, P1 ;  /* 0x000000ffff077224 */ /* 0x000fe200008e06ff */
[----:B------:R-:W-:Y:S01]  /*89d0*/  IADD3 RZ, P1, R11, R8, RZ ;  /* 0x000000080bff7210 */ /* 0x000fe20007f3e0ff */
[----:B------:R-:W-:-:S04]  /*89e0*/  IMAD.MOV.U32 R6, RZ, RZ, R9 ;  /* 0x000000ffff067224 */ /* 0x000fc800078e0009 */
[----:B------:R-:W-:-:S08]  /*89f0*/  IMAD.WIDE.U32.X R6, R19, UR5, R6, P1 ;  /* 0x0000000513067c25 */ /* 0x000fd000088e0406 */
.L_x_179:
[--C-:B------:R-:W-:Y:S01]  /*8a00*/  SHF.R.U64 R10, R6, UR7, R7.reuse ;  /* 0x00000007060a7c19 */ /* 0x100fe20008001207 */
[----:B------:R-:W-:Y:S01]  /*8a10*/  ULDC.64 UR4, c[0x0][0x620] ;  /* 0x0001880000047ab9 */ /* 0x000fe20000000a00 */
[----:B------:R-:W-:Y:S01]  /*8a20*/  SHF.R.U32.HI R6, RZ, UR7, R7 ;  /* 0x00000007ff067c19 */ /* 0x000fe20008011607 */
[----:B------:R-:W2:Y:S01]  /*8a30*/  LDC R22, c[0x0][0x144] ;  /* 0x00005100ff167b82 */ /* 0x000ea20000000800 */
[----:B------:R-:W-:Y:S01]  /*8a40*/  IADD3 R9, P1, RZ, -R10, RZ ;  /* 0x8000000aff097210 */ /* 0x000fe20007f3e0ff */
[----:B------:R-:W-:Y:S01]  /*8a50*/  ULDC.64 UR8, c[0x0][0x640] ;  /* 0x0001900000087ab9 */ /* 0x000fe20000000a00 */
[----:B0-----:R-:W-:Y:S01]  /*8a60*/  I2FP.F32.U32 R11, R15 ;  /* 0x0000000f000b7245 */ /* 0x001fe20000201000 */
[----:B------:R-:W-:Y:S02]  /*8a70*/  ULDC UR6, c[0x0][0x608] ;  /* 0x0001820000067ab9 */ /* 0x000fe40000000800 */
[----:B------:R-:W-:Y:S01]  /*8a80*/  IMAD.X R6, RZ, RZ, ~R6, P1 ;  /* 0x000000ffff067224 */ /* 0x000fe200008e0e06 */
[----:B------:R-:W-:Y:S01]  /*8a90*/  ISETP.NE.U32.AND P1, PT, RZ, UR8, PT ;  /* 0x00000008ff007c0c */ /* 0x000fe2000bf25070 */
[----:B------:R-:W0:Y:S02]  /*8aa0*/  LDC R19, c[0x0][0x148] ;  /* 0x00005200ff137b82 */ /* 0x000e240000000800 */
[----:B------:R-:W-:Y:S01]  /*8ab0*/  IMAD R8, R6, UR4, RZ ;  /* 0x0000000406087c24 */ /* 0x000fe2000f8e02ff */
[----:B------:R-:W-:Y:S01]  /*8ac0*/  ISETP.NE.AND.EX P1, PT, RZ, UR9, PT, P1 ;  /* 0x00000009ff007c0c */ /* 0x000fe2000bf25310 */
[----:B------:R-:W-:Y:S01]  /*8ad0*/  IMAD.WIDE.U32 R6, R9, UR4, R2 ;  /* 0x0000000409067c25 */ /* 0x000fe2000f8e0002 */
[----:B------:R-:W-:-:S03]  /*8ae0*/  ULDC UR4, c[0x0][0x150] ;  /* 0x0000540000047ab9 */ /* 0x000fc60000000800 */
[----:B------:R-:W-:Y:S02]  /*8af0*/  IMAD R9, R9, UR5, R8 ;  /* 0x0000000509097c24 */ /* 0x000fe4000f8e0208 */
[----:B------:R-:W-:Y:S01]  /*8b00*/  FMUL R8, R11, UR4 ;  /* 0x000000040b087c20 */ /* 0x000fe20008400000 */
[----:B------:R-:W-:Y:S01]  /*8b10*/  ULDC UR4, c[0x0][0x618] ;  /* 0x0001860000047ab9 */ /* 0x000fe20000000800 */
[----:B------:R-:W-:Y:S01]  /*8b20*/  ULDC UR5, c[0x0][0x154] ;  /* 0x0000550000057ab9 */ /* 0x000fe20000000800 */
[----:B------:R-:W-:-:S03]  /*8b30*/  IMAD.IADD R7, R7, 0x1, R9 ;  /* 0x0000000107077824 */ /* 0x000fc600078e0209 */
[----:B------:R-:W3:Y:S02]  /*8b40*/  F2I.U32.TRUNC.NTZ R8, R8 ;  /* 0x0000000800087305 */ /* 0x000ee4000020f000 */
[----:B------:R-:W-:Y:S02]  /*8b50*/  SHF.R.U64 R11, R6, UR4, R7 ;  /* 0x00000004060b7c19 */ /* 0x000fe40008001207 */
[----:B-1----:R-:W-:-:S05]  /*8b60*/  I2FP.F32.U32 R6, R0 ;  /* 0x0000000000067245 */ /* 0x002fca0000201000 */
[----:B------:R-:W-:Y:S01]  /*8b70*/  FMUL R21, R6, UR5 ;  /* 0x0000000506157c20 */ /* 0x000fe20008400000 */
[----:B------:R-:W-:Y:S01]  /*8b80*/  SHF.R.U32.HI R6, RZ, UR4, R7 ;  /* 0x00000004ff067c19 */ /* 0x000fe20008011607 */
[----:B------:R-:W-:-:S03]  /*8b90*/  ULDC UR4, c[0x0][0x658] ;  /* 0x0001960000047ab9 */ /* 0x000fc60000000800 */
[--C-:B------:R-:W-:Y:S01]  /*8ba0*/  SHF.R.U64 R20, R11, UR6, R6.reuse ;  /* 0x000000060b147c19 */ /* 0x100fe20008001206 */
[----:B------:R-:W1:Y:S01]  /*8bb0*/  F2I.U32.TRUNC.NTZ R21, R21 ;  /* 0x0000001500157305 */ /* 0x000e62000020f000 */
[----:B------:R-:W-:Y:S01]  /*8bc0*/  SHF.R.U32.HI R7, RZ, UR6, R6 ;  /* 0x00000006ff077c19 */ /* 0x000fe20008011606 */
[----:B---3--:R-:W-:-:S03]  /*8bd0*/  IMAD.MOV R8, RZ, RZ, -R8 ;  /* 0x000000ffff087224 */ /* 0x008fc600078e0a08 */
[----:B------:R-:W-:Y:S01]  /*8be0*/  SHF.R.U64 R18, R20, UR4, R7 ;  /* 0x0000000414127c19 */ /* 0x000fe20008001207 */
[----:B--2---:R-:W-:Y:S01]  /*8bf0*/  IMAD R15, R22, R8, R15 ;  /* 0x00000008160f7224 */ /* 0x004fe200078e020f */
[----:B------:R-:W-:-:S03]  /*8c00*/  SHF.R.U32.HI R23, RZ, UR4, R7 ;  /* 0x00000004ff177c19 */ /* 0x000fc60008011607 */
[----:B------:R-:W-:Y:S02]  /*8c10*/  IMAD.MOV.U32 R6, RZ, RZ, R18 ;  /* 0x000000ffff067224 */ /* 0x000fe400078e0012 */
[----:B------:R-:W-:Y:S01]  /*8c20*/  IMAD.MOV.U32 R7, RZ, RZ, R23 ;  /* 0x000000ffff077224 */ /* 0x000fe200078e0017 */
[----:B-1----:R-:W-:Y:S06]  /*8c30*/  @!P1 BRA `(.L_x_180) ;  /* 0x0000000000289947 */ /* 0x002fec0003800000 */
[----:B------:R-:W-:Y:S02]  /*8c40*/  ULDC UR4, c[0x0][0x64c] ;  /* 0x0001930000047ab9 */ /* 0x000fe40000000800 */
[----:B------:R-:W-:-:S05]  /*8c50*/  IADD3 R7, P1, R18, UR4, RZ ;  /* 0x0000000412077c10 */ /* 0x000fca000ff3e0ff */
[----:B------:R-:W-:-:S04]  /*8c60*/  IMAD.X R23, RZ, RZ, R23, P1 ;  /* 0x000000ffff177224 */ /* 0x000fc800008e0617 */
[----:B------:R-:W-:-:S04]  /*8c70*/  IMAD.WIDE.U32 R8, R23, UR8, RZ ;  /* 0x0000000817087c25 */ /* 0x000fc8000f8e00ff */
[----:B------:R-:W-:-:S04]  /*8c80*/  IMAD.WIDE.U32 R8, P1, R7, UR9, R8 ;  /* 0x0000000907087c25 */ /* 0x000fc8000f820008 */
[----:B------:R-:W-:-:S04]  /*8c90*/  IMAD.WIDE.U32 R6, R7, UR8, RZ ;  /* 0x0000000807067c25 */ /* 0x000fc8000f8e00ff */
[----:B------:R-:W-:Y:S01]  /*8ca0*/  IMAD.MOV.U32 R6, RZ, RZ, R9 ;  /* 0x000000ffff067224 */ /* 0x000fe200078e0009 */
[----:B------:R-:W-:Y:S01]  /*8cb0*/  IADD3 RZ, P3, R7, R8, RZ ;  /* 0x0000000807ff7210 */ /* 0x000fe20007f7e0ff */
[----:B------:R-:W-:-:S04]  /*8cc0*/  IMAD.X R7, RZ, RZ, RZ, P1 ;  /* 0x000000ffff077224 */ /* 0x000fc800008e06ff */
[----:B------:R-:W-:-:S08]  /*8cd0*/  IMAD.WIDE.U32.X R6, R23, UR9, R6, P3 ;  /* 0x0000000917067c25 */ /* 0x000fd000098e0406 */
.L_x_180:
[----:B------:R-:W-:Y:S01]  /*8ce0*/  ULDC UR4, c[0x0][0x648] ;  /* 0x0001920000047ab9 */ /* 0x000fe20000000800 */
[----:B------:R-:W-:Y:S01]  /*8cf0*/  LOP3.LUT R20, R20, UR17, RZ, 0xc0, !PT ;  /* 0x0000001114147c12 */ /* 0x000fe2000f8ec0ff */
[----:B------:R-:W-:Y:S01]  /*8d00*/  IMAD.MOV R21, RZ, RZ, -R21 ;  /* 0x000000ffff157224 */ /* 0x000fe200078e0a15 */
[----:B------:R-:W-:Y:S01]  /*8d10*/  SHF.R.U64 R7, R6, UR4, R7 ;  /* 0x0000000406077c19 */ /* 0x000fe20008001207 */
[----:B------:R-:W-:Y:S01]  /*8d20*/  ULDC UR4, c[0x0][0x638] ;  /* 0x00018e0000047ab9 */ /* 0x000fe20000000800 */
[----:B------:R-:W-:Y:S01]  /*8d30*/  ULDC UR5, c[0x0][0x610] ;  /* 0x0001840000057ab9 */ /* 0x000fe20000000800 */
[----:B0-----:R-:W-:Y:S02]  /*8d40*/  @P2 IMAD R15, R19, R21, R0 ;  /* 0x00000015130f2224 */ /* 0x001fe400078e0200 */
[----:B------:R-:W-:Y:S02]  /*8d50*/  IMAD.MOV R9, RZ, RZ, -R7 ;  /* 0x000000ffff097224 */ /* 0x000fe400078e0a07 */
[----:B------:R-:W-:Y:S01]  /*8d60*/  IMAD R20, R7, UR18, R20 ;  /* 0x0000001207147c24 */ /* 0x000fe2000f8e0214 */
[----:B------:R-:W-:Y:S01]  /*8d70*/  LOP3.LUT R7, R11, UR16, RZ, 0xc0, !PT ;  /* 0x000000100b077c12 */ /* 0x000fe2000f8ec0ff */
[----:B------:R-:W-:Y:S01]  /*8d80*/  IMAD R18, R9, UR4, R18 ;  /* 0x0000000409127c24 */ /* 0x000fe2000f8e0212 */
[----:B------:R-:W-:Y:S01]  /*8d90*/  ULDC UR4, c[0x0][0x600] ;  /* 0x0001800000047ab9 */ /* 0x000fe20000000800 */
[----:B------:R-:W-:-:S02]  /*8da0*/  IMAD R11, R20, UR5, R15 ;  /* 0x00000005140b7c24 */ /* 0x000fc4000f8e020f */
[----:B------:R-:W-:Y:S02]  /*8db0*/  IMAD R18, R18, UR4, R7 ;  /* 0x0000000412127c24 */ /* 0x000fe4000f8e0207 */
[----:B------:R-:W-:Y:S02]  /*8dc0*/  IMAD.MOV.U32 R0, RZ, RZ, 0x1 ;  /* 0x00000001ff007424 */ /* 0x000fe400078e00ff */
[----:B------:R-:W-:Y:S01]  /*8dd0*/  IMAD.MOV.U32 R6, RZ, RZ, R10 ;  /* 0x000000ffff067224 */ /* 0x000fe200078e000a */
[----:B------:R-:W-:Y:S02]  /*8de0*/  SEL R15, R18, R11, !P2 ;  /* 0x0000000b120f7207 */ /* 0x000fe40005000000 */
[----:B------:R-:W-:-:S07]  /*8df0*/  SEL R11, R11, R18, !P2 ;  /* 0x000000120b0b7207 */ /* 0x000fce0005000000 */
.L_x_178:
[----:B------:R-:W-:Y:S05]  /*8e00*/  BSYNC B1 ;  /* 0x0000000000017941 */ /* 0x000fea0003800000 */
.L_x_177:
[----:B------:R-:W-:-:S13]  /*8e10*/  LOP3.LUT P1, RZ, R0, 0xff, RZ, 0xc0, !PT ;  /* 0x000000ff00ff7812 */ /* 0x000fda000782c0ff */
[----:B------:R-:W-:Y:S05]  /*8e20*/  @P1 BRA `(.L_x_181) ;  /* 0xfffffff400501947 */ /* 0x000fea000383ffff */
[----:B------:R-:W-:Y:S05]  /*8e30*/  BSYNC B0 ;  /* 0x0000000000007941 */ /* 0x000fea0003800000 */
.L_x_169:
[----:B------:R-:W-:-:S03]  /*8e40*/  UMOV UR4, 0xffffffff ;  /* 0xffffffff00047882 */ /* 0x000fc60000000000 */
[----:B------:R-:W-:Y:S05]  /*8e50*/  BRA.DIV UR4, `(.L_x_182) ;  /* 0x00000006041c7947 */ /* 0x000fea000b800000 */
[----:B------:R-:W-:-:S13]  /*8e60*/  ELECT P0, URZ, PT ;  /* 0x00000000003f782f */ /* 0x000fda0003800000 */
.L_x_196:
[----:B------:R-:W-:Y:S04]  /*8e70*/  BSSY B0, `(.L_x_183) ;  /* 0x000002b000007945 */ /* 0x000fe80003800000 */
[----:B------:R-:W-:Y:S05]  /*8e80*/  @!P0 BRA `(.L_x_184) ;  /* 0x0000000000a48947 */ /* 0x000fea0003800000 */
[----:B------:R-:W-:-:S04]  /*8e90*/  LOP3.LUT R4, R4, 0x2, RZ, 0xfc, !PT ;  /* 0x0000000204047812 */ /* 0x000fc800078efcff */
[----:B------:R-:W-:-:S13]  /*8ea0*/  ISETP.NE.AND P0, PT, R4, 0x3, PT ;  /* 0x000000030400780c */ /* 0x000fda0003f05270 */
[----:B------:R-:W-:Y:S05]  /*8eb0*/  @!P0 BRA `(.L_x_185) ;  /* 0x0000000000048947 */ /* 0x000fea0003800000 */
[----:B------:R-:W-:Y:S01]  /*8ec0*/  BPT.TRAP 0x1 ;  /* 0x000000040000795c */ /* 0x000fe20000300000 */
.L_x_185:
[----:B------:R-:W0:Y:S01]  /*8ed0*/  S2R R3, SR_CgaCtaId ;  /* 0x0000000000037919 */ /* 0x000e220000008800 */
[----:B------:R-:W-:Y:S02]  /*8ee0*/  MOV R0, 0x400 ;  /* 0x0000040000007802 */ /* 0x000fe40000000f00 */
[----:B------:R-:W-:Y:S02]  /*8ef0*/  SHF.L.U32 R2, R12, 0x1f, RZ ;  /* 0x0000001f0c027819 */ /* 0x000fe400000006ff */
[----:B0-----:R-:W-:-:S05]  /*8f00*/  LEA R0, R3, R0, 0x18 ;  /* 0x0000000003007211 */ /* 0x001fca00078ec0ff */
[----:B------:R-:W-:-:S04]  /*8f10*/  VIADD R0, R0, 0x20 ;  /* 0x0000002000007836 */ /* 0x000fc80000000000 */
[C---:B------:R-:W-:Y:S02]  /*8f20*/  IMAD R7, R5.reuse, 0x8, R0 ;  /* 0x0000000805077824 */ /* 0x040fe400078e0200 */
[----:B------:R-:W-:Y:S02]  /*8f30*/  VIADD R5, R5, 0x1 ;  /* 0x0000000105057836 */ /* 0x000fe40000000000 */
[----:B------:R-:W0:Y:S03]  /*8f40*/  SYNCS.PHASECHK.TRANS64.TRYWAIT P0, [R7+URZ], R2 ;  /* 0x00000002070075a7 */ /* 0x000e26000800017f */
[----:B------:R-:W-:-:S04]  /*8f50*/  ISETP.NE.AND P1, PT, R5, 0x4, PT ;  /* 0x000000040500780c */ /* 0x000fc80003f25270 */
[----:B------:R-:W-:Y:S02]  /*8f60*/  SEL R3, RZ, 0x1, P1 ;  /* 0x00000001ff037807 */ /* 0x000fe40000800000 */
[----:B------:R-:W-:Y:S02]  /*8f70*/  SEL R5, R5, RZ, P1 ;  /* 0x000000ff05057207 */ /* 0x000fe40000800000 */
[----:B------:R-:W-:-:S03]  /*8f80*/  LOP3.LUT R12, R12, R3, RZ, 0x3c, !PT ;  /* 0x000000030c0c7212 */ /* 0x000fc600078e3cff */
[----:B------:R-:W-:Y:S01]  /*8f90*/  IMAD R9, R5, 0x8, R0 ;  /* 0x0000000805097824 */ /* 0x000fe200078e0200 */
[----:B------:R-:W-:Y:S01]  /*8fa0*/  SHF.L.U32 R4, R12, 0x1f, RZ ;  /* 0x0000001f0c047819 */ /* 0x000fe200000006ff */
[----:B0-----:R-:W-:Y:S06]  /*8fb0*/  @!P0 BRA `(.L_x_186) ;  /* 0x0000000000e88947 */ /* 0x001fec0003800000 */
.L_x_197:
[----:B------:R-:W1:Y:S01]  /*8fc0*/  SYNCS.PHASECHK.TRANS64.TRYWAIT P0, [R9+URZ], R4 ;  /* 0x00000004090075a7 */ /* 0x000e62000800017f */
[----:B0-----:R-:W-:-:S05]  /*8fd0*/  VIADD R2, R5, 0x1 ;  /* 0x0000000105027836 */ /* 0x001fca0000000000 */
[----:B------:R-:W-:-:S04]  /*8fe0*/  ISETP.NE.AND P1, PT, R2, 0x4, PT ;  /* 0x000000040200780c */ /* 0x000fc80003f25270 */
[----:B------:R-:W-:Y:S02]  /*8ff0*/  SEL R3, RZ, 0x1, P1 ;  /* 0x00000001ff037807 */ /* 0x000fe40000800000 */
[----:B------:R-:W-:Y:S02]  /*9000*/  SEL R7, R2, RZ, P1 ;  /* 0x000000ff02077207 */ /* 0x000fe40000800000 */
[----:B------:R-:W-:-:S03]  /*9010*/  LOP3.LUT R11, R12, R3, RZ, 0x3c, !PT ;  /* 0x000000030c0b7212 */ /* 0x000fc600078e3cff */
[----:B------:R-:W-:Y:S01]  /*9020*/  IMAD R6, R7, 0x8, R0 ;  /* 0x0000000807067824 */ /* 0x000fe200078e0200 */
[----:B------:R-:W-:Y:S01]  /*9030*/  SHF.L.U32 R5, R11, 0x1f, RZ ;  /* 0x0000001f0b057819 */ /* 0x000fe200000006ff */
[----:B-1----:R-:W-:Y:S06]  /*9040*/  @!P0 BRA `(.L_x_187) ;  /* 0x0000000000d88947 */ /* 0x002fec0003800000 */
.L_x_198:
[----:B------:R-:W1:Y:S01]  /*9050*/  SYNCS.PHASECHK.TRANS64.TRYWAIT P0, [R6+URZ], R5 ;  /* 0x00000005060075a7 */ /* 0x000e62000800017f */
[----:B------:R-:W-:-:S05]  /*9060*/  VIADD R2, R7, 0x1 ;  /* 0x0000000107027836 */ /* 0x000fca0000000000 */
[----:B------:R-:W-:-:S04]  /*9070*/  ISETP.NE.AND P1, PT, R2, 0x4, PT ;  /* 0x000000040200780c */ /* 0x000fc80003f25270 */
[----:B0-----:R-:W-:Y:S02]  /*9080*/  SEL R4, RZ, 0x1, P1 ;  /* 0x00000001ff047807 */ /* 0x001fe40000800000 */
[----:B------:R-:W-:Y:S02]  /*9090*/  SEL R3, R2, RZ, P1 ;  /* 0x000000ff02037207 */ /* 0x000fe40000800000 */
[----:B------:R-:W-:Y:S01]  /*90a0*/  LOP3.LUT R4, R11, R4, RZ, 0x3c, !PT ;  /* 0x000000040b047212 */ /* 0x000fe200078e3cff */
[----:B-1----:R-:W-:Y:S06]  /*90b0*/  @!P0 BRA `(.L_x_188) ;  /* 0x0000000000d08947 */ /* 0x002fec0003800000 */
.L_x_199:
[----:B------:R-:W-:Y:S01]  /*90c0*/  IMAD R3, R3, 0x8, R0 ;  /* 0x0000000803037824 */ /* 0x000fe200078e0200 */
[----:B------:R-:W-:-:S07]  /*90d0*/  SHF.L.U32 R0, R4, 0x1f, RZ ;  /* 0x0000001f04007819 */ /* 0x000fce00000006ff */
.L_x_189:
[----:B-1----:R1:W2:Y:S02]  /*90e0*/  SYNCS.PHASECHK.TRANS64.TRYWAIT P0, [R3+URZ], R0 ;  /* 0x00000000030075a7 */ /* 0x0022a4000800017f */
[----:B--2---:R-:W-:Y:S05]  /*90f0*/  @!P0 NANOSLEEP.SYNCS 0x989680 ;  /* 0x009896800000895d */ /* 0x004fea0003900000 */
[----:B------:R-:W2:Y:S02]  /*9100*/  @!P0 SYNCS.PHASECHK.TRANS64 P0, [R3+URZ], R0 ;  /* 0x00000000030085a7 */ /* 0x000ea4000800007f */
[----:B--2---:R-:W-:Y:S05]  /*9110*/  @!P0 BRA `(.L_x_189) ;  /* 0xfffffffc00f08947 */ /* 0x004fea000383ffff */
.L_x_184:
[----:B------:R-:W-:Y:S05]  /*9120*/  BSYNC B0 ;  /* 0x0000000000007941 */ /* 0x000fea0003800000 */
.L_x_183:
[----:B------:R-:W-:Y:S05]  /*9130*/  EXIT ;  /* 0x000000000000794d */ /* 0x000fea0003800000 */
.L_x_17:
[----:B-1----:R-:W-:-:S04]  /*9140*/  IMAD.U32 R11, RZ, RZ, UR6 ;  /* 0x00000006ff0b7e24 */ /* 0x002fc8000f8e00ff */
[----:B------:R1:W4:Y:S03]  /*9150*/  SYNCS.PHASECHK.TRANS64.TRYWAIT P0, [R11+URZ], R10 ;  /* 0x0000000a0b0075a7 */ /* 0x000326000800017f */
[----:B----4-:R-:W-:Y:S05]  /*9160*/  @!P0 NANOSLEEP.SYNCS 0x989680 ;  /* 0x009896800000895d */ /* 0x010fea0003900000 */
[----:B------:R-:W4:Y:S02]  /*9170*/  @!P0 SYNCS.PHASECHK.TRANS64 P0, [R11+URZ], R10 ;  /* 0x0000000a0b0085a7 */ /* 0x000f24000800007f */
[----:B----4-:R-:W-:Y:S05]  /*9180*/  @!P0 BRA `(.L_x_17) ;  /* 0xfffffffc00ec8947 */ /* 0x010fea000383ffff */
[----:B------:R-:W-:Y:S05]  /*9190*/  BRA `(.L_x_16) ;  /* 0xffffff8000ec7947 */ /* 0x000fea000383ffff */
.L_x_23:
[----:B-1----:R-:W-:-:S04]  /*91a0*/  IMAD.U32 R140, RZ, RZ, UR12 ;  /* 0x0000000cff8c7e24 */ /* 0x002fc8000f8e00ff */
[----:B------:R1:W4:Y:S03]  /*91b0*/  SYNCS.PHASECHK.TRANS64.TRYWAIT P0, [R140+URZ], R11 ;  /* 0x0000000b8c0075a7 */ /* 0x000326000800017f */
[----:B----4-:R-:W-:Y:S05]  /*91c0*/  @!P0 NANOSLEEP.SYNCS 0x989680 ;  /* 0x009896800000895d */ /* 0x010fea0003900000 */
[----:B------:R-:W4:Y:S02]  /*91d0*/  @!P0 SYNCS.PHASECHK.TRANS64 P0, [R140+URZ], R11 ;  /* 0x0000000b8c0085a7 */ /* 0x000f24000800007f */
[----:B----4-:R-:W-:Y:S05]  /*91e0*/  @!P0 BRA `(.L_x_23) ;  /* 0xfffffffc00ec8947 */ /* 0x010fea000383ffff */
[----:B------:R-:W-:Y:S05]  /*91f0*/  BRA `(.L_x_22) ;  /* 0xffffff8c00307947 */ /* 0x000fea000383ffff */
.L_x_170:
[----:B------:R-:W-:Y:S01]  /*9200*/  BSSY B1, `(.L_x_190) ;  /* 0x0000006000017945 */ /* 0x000fe20003800000 */
[----:B------:R-:W-:-:S07]  /*9210*/  IMAD.MOV.U32 R0, RZ, RZ, -0x1 ;  /* 0xffffffffff007424 */ /* 0x000fce00078e00ff */
[----:B------:R-:W-:Y:S05]  /*9220*/  WARPSYNC.COLLECTIVE R0, `(.L_x_191) ;  /* 0x00000000000c7348 */ /* 0x000fea0003c00000 */
[----:B------:R-:W-:Y:S02]  /*9230*/  ELECT P1, UR62, PT ;  /* 0x00000000003e782f */ /* 0x000fe40003820000 */
[----:B------:R-:W-:Y:S01]  /*9240*/  MOV R0, UR62 ;  /* 0x0000003e00007c02 */ /* 0x000fe20008000f00 */
[----:B------:R-:W-:Y:S10]  /*9250*/  ENDCOLLECTIVE ;  /* 0x000000000000791b */ /* 0x000ff40003800000 */
.L_x_191:
[----:B------:R-:W-:Y:S05]  /*9260*/  BSYNC B1 ;  /* 0x0000000000017941 */ /* 0x000fea0003800000 */
.L_x_190:
[----:B------:R-:W-:Y:S05]  /*9270*/  BRA `(.L_x_192) ;  /* 0xfffffff000487947 */ /* 0x000fea000383ffff */
.L_x_173:
[----:B-1----:R1:W2:Y:S02]  /*9280*/  SYNCS.PHASECHK.TRANS64.TRYWAIT P1, [R18+URZ+0x20], R9 ;  /* 0x00002009120075a7 */ /* 0x0022a4000802017f */
[----:B--2---:R-:W-:Y:S05]  /*9290*/  @!P1 NANOSLEEP.SYNCS 0x989680 ;  /* 0x009896800000995d */ /* 0x004fea0003900000 */
[----:B------:R-:W2:Y:S02]  /*92a0*/  @!P1 SYNCS.PHASECHK.TRANS64 P1, [R18+URZ+0x20], R9 ;  /* 0x00002009120095a7 */ /* 0x000ea4000802007f */
[----:B--2---:R-:W-:Y:S05]  /*92b0*/  @!P1 BRA `(.L_x_173) ;  /* 0xfffffffc00f09947 */ /* 0x004fea000383ffff */
[----:B------:R-:W-:Y:S05]  /*92c0*/  BRA `(.L_x_193) ;  /* 0xfffffff0007c7947 */ /* 0x000fea000383ffff */
.L_x_182:
[----:B------:R-:W-:Y:S01]  /*92d0*/  BSSY B0, `(.L_x_194) ;  /* 0x0000006000007945 */ /* 0x000fe20003800000 */
[----:B------:R-:W-:-:S07]  /*92e0*/  IMAD.MOV.U32 R0, RZ, RZ, -0x1 ;  /* 0xffffffffff007424 */ /* 0x000fce00078e00ff */
[----:B------:R-:W-:Y:S05]  /*92f0*/  WARPSYNC.COLLECTIVE R0, `(.L_x_195) ;  /* 0x00000000000c7348 */ /* 0x000fea0003c00000 */
[----:B------:R-:W-:Y:S02]  /*9300*/  ELECT P1, UR62, PT ;  /* 0x00000000003e782f */ /* 0x000fe40003820000 */
[----:B------:R-:W-:Y:S01]  /*9310*/  MOV R0, UR62 ;  /* 0x0000003e00007c02 */ /* 0x000fe20008000f00 */
[----:B------:R-:W-:Y:S10]  /*9320*/  ENDCOLLECTIVE ;  /* 0x000000000000791b */ /* 0x000ff40003800000 */
.L_x_195:
[----:B------:R-:W-:Y:S05]  /*9330*/  BSYNC B0 ;  /* 0x0000000000007941 */ /* 0x000fea0003800000 */
.L_x_194:
[----:B------:R-:W-:Y:S01]  /*9340*/  PLOP3.LUT P0, PT, P1, PT, PT, 0x80, 0x0 ;  /* 0x000000000000781c */ /* 0x000fe20000f0f070 */
[----:B------:R-:W-:-:S12]  /*9350*/  BRA `(.L_x_196) ;  /* 0xfffffff800c47947 */ /* 0x000fd8000383ffff */
.L_x_186:
[----:B0-----:R0:W1:Y:S02]  /*9360*/  SYNCS.PHASECHK.TRANS64.TRYWAIT P0, [R7+URZ], R2 ;  /* 0x00000002070075a7 */ /* 0x001064000800017f */
[----:B-1----:R-:W-:Y:S05]  /*9370*/  @!P0 NANOSLEEP.SYNCS 0x989680 ;  /* 0x009896800000895d */ /* 0x002fea0003900000 */
[----:B------:R-:W1:Y:S02]  /*9380*/  @!P0 SYNCS.PHASECHK.TRANS64 P0, [R7+URZ], R2 ;  /* 0x00000002070085a7 */ /* 0x000e64000800007f */
[----:B-1----:R-:W-:Y:S05]  /*9390*/  @!P0 BRA `(.L_x_186) ;  /* 0xfffffffc00f08947 */ /* 0x002fea000383ffff */
[----:B------:R-:W-:Y:S05]  /*93a0*/  BRA `(.L_x_197) ;  /* 0xfffffffc00047947 */ /* 0x000fea000383ffff */
.L_x_187:
[----:B0-----:R0:W1:Y:S02]  /*93b0*/  SYNCS.PHASECHK.TRANS64.TRYWAIT P0, [R9+URZ], R4 ;  /* 0x00000004090075a7 */ /* 0x001064000800017f */
[----:B-1----:R-:W-:Y:S05]  /*93c0*/  @!P0 NANOSLEEP.SYNCS 0x989680 ;  /* 0x009896800000895d */ /* 0x002fea0003900000 */
[----:B------:R-:W1:Y:S02]  /*93d0*/  @!P0 SYNCS.PHASECHK.TRANS64 P0, [R9+URZ], R4 ;  /* 0x00000004090085a7 */ /* 0x000e64000800007f */
[----:B-1----:R-:W-:Y:S05]  /*93e0*/  @!P0 BRA `(.L_x_187) ;  /* 0xfffffffc00f08947 */ /* 0x002fea000383ffff */
[----:B------:R-:W-:Y:S05]  /*93f0*/  BRA `(.L_x_198) ;  /* 0xfffffffc00147947 */ /* 0x000fea000383ffff */
.L_x_188:
[----:B0-----:R0:W1:Y:S02]  /*9400*/  SYNCS.PHASECHK.TRANS64.TRYWAIT P0, [R6+URZ], R5 ;  /* 0x00000005060075a7 */ /* 0x001064000800017f */
[----:B-1----:R-:W-:Y:S05]  /*9410*/  @!P0 NANOSLEEP.SYNCS 0x989680 ;  /* 0x009896800000895d */ /* 0x002fea0003900000 */
[----:B------:R-:W1:Y:S02]  /*9420*/  @!P0 SYNCS.PHASECHK.TRANS64 P0, [R6+URZ], R5 ;  /* 0x00000005060085a7 */ /* 0x000e64000800007f */
[----:B-1----:R-:W-:Y:S05]  /*9430*/  @!P0 BRA `(.L_x_188) ;  /* 0xfffffffc00f08947 */ /* 0x002fea000383ffff */
[----:B------:R-:W-:Y:S05]  /*9440*/  BRA `(.L_x_199) ;  /* 0xfffffffc001c7947 */ /* 0x000fea000383ffff */
.L_x_200:
[----:B------:R-:W-:-:S00]  /*9450*/  BRA `(.L_x_200) ;  /* 0xfffffffc00fc7947 */ /* 0x000fc0000383ffff */
[----:B------:R-:W-:-:S00]  /*9460*/  NOP ;  /* 0x0000000000007918 */ /* 0x000fc00000000000 */
        /* <DEDUP_REMOVED lines=9> */
.L_x_201:


//--------------------- .nv.shared._ZN7cutlass13device_kernelINS_4gemm6kernel13GemmUniversalIN4cute5tupleIJiiiiEEENS1_10collective13CollectiveMmaINS1_37MainloopSm90TmaGmmaWarpSpecializedFP8ILi4ENS5_IJNS4_1CILi1EEESB_SB_EEENS1_35KernelTmaWarpSpecializedCooperativeEEENS5_IJNSA_ILi128EEESF_NSA_ILi64EEEEEENS_12float_e5m2_tENS5_IJlSB_lEEESI_SJ_NS4_8TiledMMAINS4_8MMA_AtomIJNS4_4SM904GMMA31MMA_64x128x32_F32E5M2E5M2_SS_TNILNSN_7ScaleInE1ELSP_1EEEEEENS4_6LayoutINS5_IJNSA_ILi2EEESB_SB_EEENS5_IJSB_NSA_ILi0EEESV_EEEEENS5_IJNS4_10UnderscoreESY_SY_EEEEENS4_13SM90_TMA_LOADENS4_14ComposedLayoutINS4_7SwizzleILi2ELi4ELi3EEENS4_18smem_ptr_flag_bitsILi8EEENSS_INS5_IJNSA_ILi8EEESG_EEENS5_IJSG_SB_EEEEEEEvNS4_8identityES11_S1B_vS1C_EENS_8epilogue10collective6detail29Sm90TmaWarpSpecializedAdapterINS1F_15DefaultEpilogueISI_SJ_SJ_NS1E_6thread17LinearCombinationISI_Li1EffLNS1J_9ScaleType4KindE0ELNS_15FloatRoundStyleE2ESI_EENS1_15EpilogueDefaultEEEEEvvEEEEvNT_6ParamsE --------------------------
	.section	.nv.shared._ZN7cutlass13device_kernelINS_4gemm6kernel13GemmUniversalIN4cute5tupleIJiiiiEEENS1_10collective13CollectiveMmaINS1_37MainloopSm90TmaGmmaWarpSpecializedFP8ILi4ENS5_IJNS4_1CILi1EEESB_SB_EEENS1_35KernelTmaWarpSpecializedCooperativeEEENS5_IJNSA_ILi128EEESF_NSA_ILi64EEEEEENS_12float_e5m2_tENS5_IJlSB_lEEESI_SJ_NS4_8TiledMMAINS4_8MMA_AtomIJNS4_4SM904GMMA31MMA_64x128x32_F32E5M2E5M2_SS_TNILNSN_7ScaleInE1ELSP_1EEEEEENS4_6LayoutINS5_IJNSA_ILi2EEESB_SB_EEENS5_IJSB_NSA_ILi0EEESV_EEEEENS5_IJNS4_10UnderscoreESY_SY_EEEEENS4_13SM90_TMA_LOADENS4_14ComposedLayoutINS4_7SwizzleILi2ELi4ELi3EEENS4_18smem_ptr_flag_bitsILi8EEENSS_INS5_IJNSA_ILi8EEESG_EEENS5_IJSG_SB_EEEEEEEvNS4_8identityES11_S1B_vS1C_EENS_8epilogue10collective6detail29Sm90TmaWarpSpecializedAdapterINS1F_15DefaultEpilogueISI_SJ_SJ_NS1E_6thread17LinearCombinationISI_Li1EffLNS1J_9ScaleType4KindE0ELNS_15FloatRoundStyleE2ESI_EENS1_15EpilogueDefaultEEEEEvvEEEEvNT_6ParamsE,"aw",@nobits
	.sectionflags	@""
	.align	16
	.zero		1024


//--------------------- .nv.shared.reserved.0     --------------------------
	.section	.nv.shared.reserved.0,"aw",@nobits
	.weak		__nv_reservedSMEM_offset_0_alias
	.size		__nv_reservedSMEM_offset_0_alias, 0, 0
	.other		__nv_reservedSMEM_offset_0_alias,@"STO_CUDA_RESERVED_SHARED STV_DEFAULT"
__nv_reservedSMEM_offset_0_alias:
	.zero		0


//--------------------- .nv.global                --------------------------
	.section	.nv.global,"aw",@nobits
.nv.global:
	.type		_ZN40_INTERNAL_fd27251d_4_k_cu_dfc706ad_292614cute1_E,@object
	.size		_ZN40_INTERNAL_fd27251d_4_k_cu_dfc706ad_292614cute1_E,(_ZN40_INTERNAL_fd27251d_4_k_cu_dfc706ad_292614cuda3std3__45__cpo6cbeginE - _ZN40_INTERNAL_fd27251d_4_k_cu_dfc706ad_292614cute1_E)
_ZN40_INTERNAL_fd27251d_4_k_cu_dfc706ad_292614cute1_E:
	.zero		1
	.type		_ZN40_INTERNAL_fd27251d_4_k_cu_dfc706ad_292614cuda3std3__45__cpo6cbeginE,@object
	.size		_ZN40_INTERNAL_fd27251d_4_k_cu_dfc706ad_292614cuda3std3__45__cpo6cbeginE,(_ZN40_INTERNAL_fd27251d_4_k_cu_dfc706ad_292614cuda3std3__48in_placeE - _ZN40_INTERNAL_fd27251d_4_k_cu_dfc706ad_292614cuda3std3__45__cpo6cbeginE)
_ZN40_INTERNAL_fd27251d_4_k_cu_dfc706ad_292614cuda3std3__45__cpo6cbeginE:
	.zero		1
	.type		_ZN40_INTERNAL_fd27251d_4_k_cu_dfc706ad_292614cuda3std3__48in_placeE,@object
	.size		_ZN40_INTERNAL_fd27251d_4_k_cu_dfc706ad_292614cuda3std3__48in_placeE,(_ZN40_INTERNAL_fd27251d_4_k_cu_dfc706ad_292614cuda3std6ranges3__45__cpo9iter_moveE - _ZN40_INTERNAL_fd27251d_4_k_cu_dfc706ad_292614cuda3std3__48in_placeE)
_ZN40_INTERNAL_fd27251d_4_k_cu_dfc706ad_292614cuda3std3__48in_placeE:
	.zero		1
	.type		_ZN40_INTERNAL_fd27251d_4_k_cu_dfc706ad_292614cuda3std6ranges3__45__cpo9iter_moveE,@object
	.size		_ZN40_INTERNAL_fd27251d_4_k_cu_dfc706ad_292614cuda3std6ranges3__45__cpo9iter_moveE,(_ZN40_INTERNAL_fd27251d_4_k_cu_dfc706ad_292614cuda3std3__45__cpo5beginE - _ZN40_INTERNAL_fd27251d_4_k_cu_dfc706ad_292614cuda3std6ranges3__45__cpo9iter_moveE)
_ZN40_INTERNAL_fd27251d_4_k_cu_dfc706ad_292614cuda3std6ranges3__45__cpo9iter_moveE:
	.zero		1
	.type		_ZN40_INTERNAL_fd27251d_4_k_cu_dfc706ad_292614cuda3std3__45__cpo5beginE,@object
	.size		_ZN40_INTERNAL_fd27251d_4_k_cu_dfc706ad_292614cuda3std3__45__cpo5beginE,(_ZN40_INTERNAL_fd27251d_4_k_cu_dfc706ad_292614cuda3std3__442_GLOBAL__N__fd27251d_4_k_cu_dfc706ad_292616ignoreE - _ZN40_INTERNAL_fd27251d_4_k_cu_dfc706ad_292614cuda3std3__45__cpo5beginE)
_ZN40_INTERNAL_fd27251d_4_k_cu_dfc706ad_292614cuda3std3__45__cpo5beginE:
	.zero		1
	.type		_ZN40_INTERNAL_fd27251d_4_k_cu_dfc706ad_292614cuda3std3__442_GLOBAL__N__fd27251d_4_k_cu_dfc706ad_292616ignoreE,@object
	.size		_ZN40_INTERNAL_fd27251d_4_k_cu_dfc706ad_292614cuda3std3__442_GLOBAL__N__fd27251d_4_k_cu_dfc706ad_292616ignoreE,(_ZN40_INTERNAL_fd27251d_4_k_cu_dfc706ad_292614cute7productE - _ZN40_INTERNAL_fd27251d_4_k_cu_dfc706ad_292614cuda3std3__442_GLOBAL__N__fd27251d_4_k_cu_dfc706ad_292616ignoreE)
_ZN40_INTERNAL_fd27251d_4_k_cu_dfc706ad_292614cuda3std3__442_GLOBAL__N__fd27251d_4_k_cu_dfc706ad_292616ignoreE:
	.zero		1
	.type		_ZN40_INTERNAL_fd27251d_4_k_cu_dfc706ad_292614cute7productE,@object
	.size		_ZN40_INTERNAL_fd27251d_4_k_cu_dfc706ad_292614cute7productE,(_ZN40_INTERNAL_fd27251d_4_k_cu_dfc706ad_292614cuda3std3__45__cpo3endE - _ZN40_INTERNAL_fd27251d_4_k_cu_dfc706ad_292614cute7productE)
_ZN40_INTERNAL_fd27251d_4_k_cu_dfc706ad_292614cute7productE:
	.zero		1
	.type		_ZN40_INTERNAL_fd27251d_4_k_cu_dfc706ad_292614cuda3std3__45__cpo3endE,@object
	.size		_ZN40_INTERNAL_fd27251d_4_k_cu_dfc706ad_292614cuda3std3__45__cpo3endE,(_ZN40_INTERNAL_fd27251d_4_k_cu_dfc706ad_292614cuda3std3__419piecewise_constructE - _ZN40_INTERNAL_fd27251d_4_k_cu_dfc706ad_292614cuda3std3__45__cpo3endE)
_ZN40_INTERNAL_fd27251d_4_k_cu_dfc706ad_292614cuda3std3__45__cpo3endE:
	.zero		1
	.type		_ZN40_INTERNAL_fd27251d_4_k_cu_dfc706ad_292614cuda3std3__419piecewise_constructE,@object
	.size		_ZN40_INTERNAL_fd27251d_4_k_cu_dfc706ad_292614cuda3std3__419piecewise_constructE,(_ZN40_INTERNAL_fd27251d_4_k_cu_dfc706ad_292614cuda3std3__45__cpo4cendE - _ZN40_INTERNAL_fd27251d_4_k_cu_dfc706ad_292614cuda3std3__419piecewise_constructE)
_ZN40_INTERNAL_fd27251d_4_k_cu_dfc706ad_292614cuda3std3__419piecewise_constructE:
	.zero		1
	.type		_ZN40_INTERNAL_fd27251d_4_k_cu_dfc706ad_292614cuda3std3__45__cpo4cendE,@object
	.size		_ZN40_INTERNAL_fd27251d_4_k_cu_dfc706ad_292614cuda3std3__45__cpo4cendE,(_ZN40_INTERNAL_fd27251d_4_k_cu_dfc706ad_292614cuda3std6ranges3__45__cpo4swapE - _ZN40_INTERNAL_fd27251d_4_k_cu_dfc706ad_292614cuda3std3__45__cpo4cendE)
_ZN40_INTERNAL_fd27251d_4_k_cu_dfc706ad_292614cuda3std3__45__cpo4cendE:
	.zero		1
	.type		_ZN40_INTERNAL_fd27251d_4_k_cu_dfc706ad_292614cuda3std6ranges3__45__cpo4swapE,@object
	.size		_ZN40_INTERNAL_fd27251d_4_k_cu_dfc706ad_292614cuda3std6ranges3__45__cpo4swapE,(.L_7 - _ZN40_INTERNAL_fd27251d_4_k_cu_dfc706ad_292614cuda3std6ranges3__45__cpo4swapE)
_ZN40_INTERNAL_fd27251d_4_k_cu_dfc706ad_292614cuda3std6ranges3__45__cpo4swapE:
	.zero		1
.L_7:


//--------------------- .nv.constant0._ZN7cutlass13device_kernelINS_4gemm6kernel13GemmUniversalIN4cute5tupleIJiiiiEEENS1_10collective13CollectiveMmaINS1_37MainloopSm90TmaGmmaWarpSpecializedFP8ILi4ENS5_IJNS4_1CILi1EEESB_SB_EEENS1_35KernelTmaWarpSpecializedCooperativeEEENS5_IJNSA_ILi128EEESF_NSA_ILi64EEEEEENS_12float_e5m2_tENS5_IJlSB_lEEESI_SJ_NS4_8TiledMMAINS4_8MMA_AtomIJNS4_4SM904GMMA31MMA_64x128x32_F32E5M2E5M2_SS_TNILNSN_7ScaleInE1ELSP_1EEEEEENS4_6LayoutINS5_IJNSA_ILi2EEESB_SB_EEENS5_IJSB_NSA_ILi0EEESV_EEEEENS5_IJNS4_10UnderscoreESY_SY_EEEEENS4_13SM90_TMA_LOADENS4_14ComposedLayoutINS4_7SwizzleILi2ELi4ELi3EEENS4_18smem_ptr_flag_bitsILi8EEENSS_INS5_IJNSA_ILi8EEESG_EEENS5_IJSG_SB_EEEEEEEvNS4_8identityES11_S1B_vS1C_EENS_8epilogue10collective6detail29Sm90TmaWarpSpecializedAdapterINS1F_15DefaultEpilogueISI_SJ_SJ_NS1E_6thread17LinearCombinationISI_Li1EffLNS1J_9ScaleType4KindE0ELNS_15FloatRoundStyleE2ESI_EENS1_15EpilogueDefaultEEEEEvvEEEEvNT_6ParamsE --------------------------
	.section	.nv.constant0._ZN7cutlass13device_kernelINS_4gemm6kernel13GemmUniversalIN4cute5tupleIJiiiiEEENS1_10collective13CollectiveMmaINS1_37MainloopSm90TmaGmmaWarpSpecializedFP8ILi4ENS5_IJNS4_1CILi1EEESB_SB_EEENS1_35KernelTmaWarpSpecializedCooperativeEEENS5_IJNSA_ILi128EEESF_NSA_ILi64EEEEEENS_12float_e5m2_tENS5_IJlSB_lEEESI_SJ_NS4_8TiledMMAINS4_8MMA_AtomIJNS4_4SM904GMMA31MMA_64x128x32_F32E5M2E5M2_SS_TNILNSN_7ScaleInE1ELSP_1EEEEEENS4_6LayoutINS5_IJNSA_ILi2EEESB_SB_EEENS5_IJSB_NSA_ILi0EEESV_EEEEENS5_IJNS4_10UnderscoreESY_SY_EEEEENS4_13SM90_TMA_LOADENS4_14ComposedLayoutINS4_7SwizzleILi2ELi4ELi3EEENS4_18smem_ptr_flag_bitsILi8EEENSS_INS5_IJNSA_ILi8EEESG_EEENS5_IJSG_SB_EEEEEEEvNS4_8identityES11_S1B_vS1C_EENS_8epilogue10collective6detail29Sm90TmaWarpSpecializedAdapterINS1F_15DefaultEpilogueISI_SJ_SJ_NS1E_6thread17LinearCombinationISI_Li1EffLNS1J_9ScaleType4KindE0ELNS_15FloatRoundStyleE2ESI_EENS1_15EpilogueDefaultEEEEEvvEEEEvNT_6ParamsE,"a",@progbits
	.sectionflags	@""
	.align	4
.nv.constant0._ZN7cutlass13device_kernelINS_4gemm6kernel13GemmUniversalIN4cute5tupleIJiiiiEEENS1_10collective13CollectiveMmaINS1_37MainloopSm90TmaGmmaWarpSpecializedFP8ILi4ENS5_IJNS4_1CILi1EEESB_SB_EEENS1_35KernelTmaWarpSpecializedCooperativeEEENS5_IJNSA_ILi128EEESF_NSA_ILi64EEEEEENS_12float_e5m2_tENS5_IJlSB_lEEESI_SJ_NS4_8TiledMMAINS4_8MMA_AtomIJNS4_4SM904GMMA31MMA_64x128x32_F32E5M2E5M2_SS_TNILNSN_7ScaleInE1ELSP_1EEEEEENS4_6LayoutINS5_IJNSA_ILi2EEESB_SB_EEENS5_IJSB_NSA_ILi0EEESV_EEEEENS5_IJNS4_10UnderscoreESY_SY_EEEEENS4_13SM90_TMA_LOADENS4_14ComposedLayoutINS4_7SwizzleILi2ELi4ELi3EEENS4_18smem_ptr_flag_bitsILi8EEENSS_INS5_IJNSA_ILi8EEESG_EEENS5_IJSG_SB_EEEEEEEvNS4_8identityES11_S1B_vS1C_EENS_8epilogue10collective6detail29Sm90TmaWarpSpecializedAdapterINS1F_15DefaultEpilogueISI_SJ_SJ_NS1E_6thread17LinearCombinationISI_Li1EffLNS1J_9ScaleType4KindE0ELNS_15FloatRoundStyleE2ESI_EENS1_15EpilogueDefaultEEEEEvvEEEEvNT_6ParamsE:
	.zero		1664


//--------------------- SYMBOLS --------------------------

	.type		.nv.reservedSmem.offset0,@object
	.size		.nv.reservedSmem.offset0,0x4
